	.target	sm_90a

	.elftype	@"ET_EXEC"


//--------------------- .note.nv.tkinfo           --------------------------
	.section	.note.nv.tkinfo,"",@"SHT_NOTE"
	.sectionflags	@"SHF_NOTE_NV_TKINFO"
	.tkinfo
        /*0018*/ 	.word	0x00000002
        /*0030*/ 	.string	""
        /*0030*/ 	.string	"ptxas"
        /*0030*/ 	.string	"Cuda compilation tools, release 13.0, V13.0.88"
        /*0030*/ 	.string	"Build cuda_13.0.r13.0/compiler.36424714_0"
        /*0030*/ 	.string	"-arch sm_90a -m 64 "



//--------------------- .note.nv.cuinfo           --------------------------
	.section	.note.nv.cuinfo,"",@"SHT_NOTE"
	.sectionflags	@"SHF_NOTE_NV_CUINFO"
        /*0018*/ 	.short	0x0002
        /*001a*/ 	.short	0x005a
        /*001c*/ 	.short	0x0082
	.zero		2


//--------------------- .nv.info                  --------------------------
	.section	.nv.info,"",@"SHT_CUDA_INFO"
	.align	4


	//----- nvinfo : EIATTR_REGCOUNT
	.align		4
        /*0000*/ 	.byte	0x04, 0x2f
        /*0002*/ 	.short	(.L_12 - .L_11)
	.align		4
.L_11:
        /*0004*/ 	.word	index@(_ZN7cutlass13device_kernelIN5flash19enable_sm80_to_sm89INS1_16FlashAttnFwdSm80INS1_25CollectiveMainloopFwdSm80ILi8ELi1ELb1EN4cute5tupleIJNS5_1CILi128EEENS7_ILi112EEES8_EEELi128ENS_6half_tEfNS_4arch4Sm80ELb1ELb0ELb0ELb1ELb0ELb1ELb1ELb1EEENS1_21CollectiveEpilogueFwdINS6_IJS8_S8_S9_EEENS6_IJNS7_ILi1EEESH_SH_EEESB_SD_Li256ELb1ELb1ELb1ELb0EEENS1_36VarlenDynamicPersistentTileSchedulerILi128ELi112ELi256ELi256ELb1ELb1ELb0ELb1ELb1ELb1EEEEEEEEEvNT_6ParamsE)
        /*0008*/ 	.word	0x00000004


	//----- nvinfo : EIATTR_FRAME_SIZE
	.align		4
.L_12:
        /*000c*/ 	.byte	0x04, 0x11
        /*000e*/ 	.short	(.L_14 - .L_13)
	.align		4
.L_13:
        /*0010*/ 	.word	index@(_ZN7cutlass13device_kernelIN5flash19enable_sm80_to_sm89INS1_16FlashAttnFwdSm80INS1_25CollectiveMainloopFwdSm80ILi8ELi1ELb1EN4cute5tupleIJNS5_1CILi128EEENS7_ILi112EEES8_EEELi128ENS_6half_tEfNS_4arch4Sm80ELb1ELb0ELb0ELb1ELb0ELb1ELb1ELb1EEENS1_21CollectiveEpilogueFwdINS6_IJS8_S8_S9_EEENS6_IJNS7_ILi1EEESH_SH_EEESB_SD_Li256ELb1ELb1ELb1ELb0EEENS1_36VarlenDynamicPersistentTileSchedulerILi128ELi112ELi256ELi256ELb1ELb1ELb0ELb1ELb1ELb1EEEEEEEEEvNT_6ParamsE)
        /*0014*/ 	.word	0x00000000


	//----- nvinfo : EIATTR_REGCOUNT
	.align		4
.L_14:
        /*0018*/ 	.byte	0x04, 0x2f
        /*001a*/ 	.short	(.L_16 - .L_15)
	.align		4
.L_15:
        /*001c*/ 	.word	index@(_ZN7cutlass13device_kernelIN5flash19enable_sm80_to_sm89INS1_16FlashAttnFwdSm80INS1_25CollectiveMainloopFwdSm80ILi8ELi1ELb1EN4cute5tupleIJNS5_1CILi128EEENS7_ILi112EEES8_EEELi128ENS_6half_tEfNS_4arch4Sm80ELb1ELb0ELb0ELb1ELb0ELb0ELb1ELb1EEENS1_21CollectiveEpilogueFwdINS6_IJS8_S8_S9_EEENS6_IJNS7_ILi1EEESH_SH_EEESB_SD_Li256ELb1ELb1ELb1ELb0EEENS1_36VarlenDynamicPersistentTileSchedulerILi128ELi112ELi256ELi256ELb1ELb1ELb0ELb1ELb1ELb1EEEEEEEEEvNT_6ParamsE)
        /*0020*/ 	.word	0x00000004


	//----- nvinfo : EIATTR_FRAME_SIZE
	.align		4
.L_16:
        /*0024*/ 	.byte	0x04, 0x11
        /*0026*/ 	.short	(.L_18 - .L_17)
	.align		4
.L_17:
        /*0028*/ 	.word	index@(_ZN7cutlass13device_kernelIN5flash19enable_sm80_to_sm89INS1_16FlashAttnFwdSm80INS1_25CollectiveMainloopFwdSm80ILi8ELi1ELb1EN4cute5tupleIJNS5_1CILi128EEENS7_ILi112EEES8_EEELi128ENS_6half_tEfNS_4arch4Sm80ELb1ELb0ELb0ELb1ELb0ELb0ELb1ELb1EEENS1_21CollectiveEpilogueFwdINS6_IJS8_S8_S9_EEENS6_IJNS7_ILi1EEESH_SH_EEESB_SD_Li256ELb1ELb1ELb1ELb0EEENS1_36VarlenDynamicPersistentTileSchedulerILi128ELi112ELi256ELi256ELb1ELb1ELb0ELb1ELb1ELb1EEEEEEEEEvNT_6ParamsE)
        /*002c*/ 	.word	0x00000000


	//----- nvinfo : EIATTR_REGCOUNT
	.align		4
.L_18:
        /*0030*/ 	.byte	0x04, 0x2f
        /*0032*/ 	.short	(.L_20 - .L_19)
	.align		4
.L_19:
        /*0034*/ 	.word	index@(_ZN7cutlass13device_kernelIN5flash19enable_sm80_to_sm89INS1_16FlashAttnFwdSm80INS1_25CollectiveMainloopFwdSm80ILi4ELi1ELb0EN4cute5tupleIJNS5_1CILi128EEENS7_ILi64EEES8_EEELi128ENS_6half_tEfNS_4arch4Sm80ELb1ELb0ELb0ELb0ELb0ELb0ELb1ELb1EEENS1_21CollectiveEpilogueFwdINS6_IJS8_S8_S9_EEENS6_IJNS7_ILi1EEESH_SH_EEESB_SD_Li128ELb0ELb1ELb1ELb0EEENS1_30DynamicPersistentTileSchedulerILi128ELi128ELb1ELb1ELb0EEEEEEEEEvNT_6ParamsE)
        /*0038*/ 	.word	0x00000004


	//----- nvinfo : EIATTR_FRAME_SIZE
	.align		4
.L_20:
        /*003c*/ 	.byte	0x04, 0x11
        /*003e*/ 	.short	(.L_22 - .L_21)
	.align		4
.L_21:
        /*0040*/ 	.word	index@(_ZN7cutlass13device_kernelIN5flash19enable_sm80_to_sm89INS1_16FlashAttnFwdSm80INS1_25CollectiveMainloopFwdSm80ILi4ELi1ELb0EN4cute5tupleIJNS5_1CILi128EEENS7_ILi64EEES8_EEELi128ENS_6half_tEfNS_4arch4Sm80ELb1ELb0ELb0ELb0ELb0ELb0ELb1ELb1EEENS1_21CollectiveEpilogueFwdINS6_IJS8_S8_S9_EEENS6_IJNS7_ILi1EEESH_SH_EEESB_SD_Li128ELb0ELb1ELb1ELb0EEENS1_30DynamicPersistentTileSchedulerILi128ELi128ELb1ELb1ELb0EEEEEEEEEvNT_6ParamsE)
        /*0044*/ 	.word	0x00000000


	//----- nvinfo : EIATTR_REGCOUNT
	.align		4
.L_22:
        /*0048*/ 	.byte	0x04, 0x2f
        /*004a*/ 	.short	(.L_24 - .L_23)
	.align		4
.L_23:
        /*004c*/ 	.word	index@(_ZN7cutlass13device_kernelIN5flash19enable_sm80_to_sm89INS1_16FlashAttnFwdSm80INS1_25CollectiveMainloopFwdSm80ILi8ELi1ELb1EN4cute5tupleIJNS5_1CILi128EEENS7_ILi96EEES8_EEELi128ENS_6half_tEfNS_4arch4Sm80ELb0ELb1ELb0ELb1ELb0ELb1ELb1ELb1EEENS1_21CollectiveEpilogueFwdINS6_IJS8_S8_S9_EEENS6_IJNS7_ILi1EEESH_SH_EEESB_SD_Li256ELb1ELb1ELb1ELb0EEENS1_36VarlenDynamicPersistentTileSchedulerILi128ELi96ELi256ELi256ELb1ELb1ELb0ELb1ELb0ELb1EEEEEEEEEvNT_6ParamsE)
        /*0050*/ 	.word	0x00000004


	//----- nvinfo : EIATTR_FRAME_SIZE
	.align		4
.L_24:
        /*0054*/ 	.byte	0x04, 0x11
        /*0056*/ 	.short	(.L_26 - .L_25)
	.align		4
.L_25:
        /*0058*/ 	.word	index@(_ZN7cutlass13device_kernelIN5flash19enable_sm80_to_sm89INS1_16FlashAttnFwdSm80INS1_25CollectiveMainloopFwdSm80ILi8ELi1ELb1EN4cute5tupleIJNS5_1CILi128EEENS7_ILi96EEES8_EEELi128ENS_6half_tEfNS_4arch4Sm80ELb0ELb1ELb0ELb1ELb0ELb1ELb1ELb1EEENS1_21CollectiveEpilogueFwdINS6_IJS8_S8_S9_EEENS6_IJNS7_ILi1EEESH_SH_EEESB_SD_Li256ELb1ELb1ELb1ELb0EEENS1_36VarlenDynamicPersistentTileSchedulerILi128ELi96ELi256ELi256ELb1ELb1ELb0ELb1ELb0ELb1EEEEEEEEEvNT_6ParamsE)
        /*005c*/ 	.word	0x00000000


	//----- nvinfo : EIATTR_REGCOUNT
	.align		4
.L_26:
        /*0060*/ 	.byte	0x04, 0x2f
        /*0062*/ 	.short	(.L_28 - .L_27)
	.align		4
.L_27:
        /*0064*/ 	.word	index@(_ZN7cutlass13device_kernelIN5flash19enable_sm80_to_sm89INS1_16FlashAttnFwdSm80INS1_25CollectiveMainloopFwdSm80ILi8ELi1ELb1EN4cute5tupleIJNS5_1CILi128EEENS7_ILi96EEES8_EEELi128ENS_6half_tEfNS_4arch4Sm80ELb0ELb1ELb0ELb1ELb0ELb0ELb1ELb1EEENS1_21CollectiveEpilogueFwdINS6_IJS8_S8_S9_EEENS6_IJNS7_ILi1EEESH_SH_EEESB_SD_Li256ELb1ELb1ELb1ELb0EEENS1_36VarlenDynamicPersistentTileSchedulerILi128ELi96ELi256ELi256ELb1ELb1ELb0ELb1ELb0ELb1EEEEEEEEEvNT_6ParamsE)
        /*0068*/ 	.word	0x00000004


	//----- nvinfo : EIATTR_FRAME_SIZE
	.align		4
.L_28:
        /*006c*/ 	.byte	0x04, 0x11
        /*006e*/ 	.short	(.L_30 - .L_29)
	.align		4
.L_29:
        /*0070*/ 	.word	index@(_ZN7cutlass13device_kernelIN5flash19enable_sm80_to_sm89INS1_16FlashAttnFwdSm80INS1_25CollectiveMainloopFwdSm80ILi8ELi1ELb1EN4cute5tupleIJNS5_1CILi128EEENS7_ILi96EEES8_EEELi128ENS_6half_tEfNS_4arch4Sm80ELb0ELb1ELb0ELb1ELb0ELb0ELb1ELb1EEENS1_21CollectiveEpilogueFwdINS6_IJS8_S8_S9_EEENS6_IJNS7_ILi1EEESH_SH_EEESB_SD_Li256ELb1ELb1ELb1ELb0EEENS1_36VarlenDynamicPersistentTileSchedulerILi128ELi96ELi256ELi256ELb1ELb1ELb0ELb1ELb0ELb1EEEEEEEEEvNT_6ParamsE)
        /*0074*/ 	.word	0x00000000


	//----- nvinfo : EIATTR_REGCOUNT
	.align		4
.L_30:
        /*0078*/ 	.byte	0x04, 0x2f
        /*007a*/ 	.short	(.L_32 - .L_31)
	.align		4
.L_31:
        /*007c*/ 	.word	index@(_ZN7cutlass13device_kernelIN5flash19enable_sm80_to_sm89INS1_16FlashAttnFwdSm80INS1_25CollectiveMainloopFwdSm80ILi4ELi1ELb0EN4cute5tupleIJNS5_1CILi128EEENS7_ILi48EEES8_EEELi128ENS_6half_tEfNS_4arch4Sm80ELb0ELb1ELb0ELb0ELb0ELb0ELb1ELb1EEENS1_21CollectiveEpilogueFwdINS6_IJS8_S8_S9_EEENS6_IJNS7_ILi1EEESH_SH_EEESB_SD_Li128ELb0ELb1ELb1ELb0EEENS1_19SingleTileSchedulerILb0ELb1ELb1ELi128EEEEEEEEEvNT_6ParamsE)
        /*0080*/ 	.word	0x00000004


	//----- nvinfo : EIATTR_FRAME_SIZE
	.align		4
.L_32:
        /*0084*/ 	.byte	0x04, 0x11
        /*0086*/ 	.short	(.L_34 - .L_33)
	.align		4
.L_33:
        /*0088*/ 	.word	index@(_ZN7cutlass13device_kernelIN5flash19enable_sm80_to_sm89INS1_16FlashAttnFwdSm80INS1_25CollectiveMainloopFwdSm80ILi4ELi1ELb0EN4cute5tupleIJNS5_1CILi128EEENS7_ILi48EEES8_EEELi128ENS_6half_tEfNS_4arch4Sm80ELb0ELb1ELb0ELb0ELb0ELb0ELb1ELb1EEENS1_21CollectiveEpilogueFwdINS6_IJS8_S8_S9_EEENS6_IJNS7_ILi1EEESH_SH_EEESB_SD_Li128ELb0ELb1ELb1ELb0EEENS1_19SingleTileSchedulerILb0ELb1ELb1ELi128EEEEEEEEEvNT_6ParamsE)
        /*008c*/ 	.word	0x00000000


	//----- nvinfo : EIATTR_REGCOUNT
	.align		4
.L_34:
        /*0090*/ 	.byte	0x04, 0x2f
        /*0092*/ 	.short	(.L_36 - .L_35)
	.align		4
.L_35:
        /*0094*/ 	.word	index@(_ZN7cutlass13device_kernelIN5flash19enable_sm80_to_sm89INS1_16FlashAttnFwdSm80INS1_25CollectiveMainloopFwdSm80ILi8ELi1ELb1EN4cute5tupleIJNS5_1CILi128EEENS7_ILi112EEES8_EEELi128ENS_6half_tEfNS_4arch4Sm80ELb0ELb0ELb0ELb1ELb0ELb1ELb1ELb1EEENS1_21CollectiveEpilogueFwdINS6_IJS8_S8_S9_EEENS6_IJNS7_ILi1EEESH_SH_EEESB_SD_Li256ELb1ELb1ELb1ELb0EEENS1_36VarlenDynamicPersistentTileSchedulerILi128ELi112ELi256ELi256ELb1ELb1ELb0ELb0ELb1ELb1EEEEEEEEEvNT_6ParamsE)
        /*0098*/ 	.word	0x00000004


	//----- nvinfo : EIATTR_FRAME_SIZE
	.align		4
.L_36:
        /*009c*/ 	.byte	0x04, 0x11
        /*009e*/ 	.short	(.L_38 - .L_37)
	.align		4
.L_37:
        /*00a0*/ 	.word	index@(_ZN7cutlass13device_kernelIN5flash19enable_sm80_to_sm89INS1_16FlashAttnFwdSm80INS1_25CollectiveMainloopFwdSm80ILi8ELi1ELb1EN4cute5tupleIJNS5_1CILi128EEENS7_ILi112EEES8_EEELi128ENS_6half_tEfNS_4arch4Sm80ELb0ELb0ELb0ELb1ELb0ELb1ELb1ELb1EEENS1_21CollectiveEpilogueFwdINS6_IJS8_S8_S9_EEENS6_IJNS7_ILi1EEESH_SH_EEESB_SD_Li256ELb1ELb1ELb1ELb0EEENS1_36VarlenDynamicPersistentTileSchedulerILi128ELi112ELi256ELi256ELb1ELb1ELb0ELb0ELb1ELb1EEEEEEEEEvNT_6ParamsE)
        /*00a4*/ 	.word	0x00000000


	//----- nvinfo : EIATTR_REGCOUNT
	.align		4
.L_38:
        /*00a8*/ 	.byte	0x04, 0x2f
        /*00aa*/ 	.short	(.L_40 - .L_39)
	.align		4
.L_39:
        /*00ac*/ 	.word	index@(_ZN7cutlass13device_kernelIN5flash19enable_sm80_to_sm89INS1_16FlashAttnFwdSm80INS1_25CollectiveMainloopFwdSm80ILi8ELi1ELb1EN4cute5tupleIJNS5_1CILi128EEENS7_ILi112EEES8_EEELi128ENS_6half_tEfNS_4arch4Sm80ELb0ELb0ELb0ELb1ELb0ELb0ELb1ELb1EEENS1_21CollectiveEpilogueFwdINS6_IJS8_S8_S9_EEENS6_IJNS7_ILi1EEESH_SH_EEESB_SD_Li256ELb1ELb1ELb1ELb0EEENS1_36VarlenDynamicPersistentTileSchedulerILi128ELi112ELi256ELi256ELb1ELb1ELb0ELb0ELb1ELb1EEEEEEEEEvNT_6ParamsE)
        /*00b0*/ 	.word	0x00000004


	//----- nvinfo : EIATTR_FRAME_SIZE
	.align		4
.L_40:
        /*00b4*/ 	.byte	0x04, 0x11
        /*00b6*/ 	.short	(.L_42 - .L_41)
	.align		4
.L_41:
        /*00b8*/ 	.word	index@(_ZN7cutlass13device_kernelIN5flash19enable_sm80_to_sm89INS1_16FlashAttnFwdSm80INS1_25CollectiveMainloopFwdSm80ILi8ELi1ELb1EN4cute5tupleIJNS5_1CILi128EEENS7_ILi112EEES8_EEELi128ENS_6half_tEfNS_4arch4Sm80ELb0ELb0ELb0ELb1ELb0ELb0ELb1ELb1EEENS1_21CollectiveEpilogueFwdINS6_IJS8_S8_S9_EEENS6_IJNS7_ILi1EEESH_SH_EEESB_SD_Li256ELb1ELb1ELb1ELb0EEENS1_36VarlenDynamicPersistentTileSchedulerILi128ELi112ELi256ELi256ELb1ELb1ELb0ELb0ELb1ELb1EEEEEEEEEvNT_6ParamsE)
        /*00bc*/ 	.word	0x00000000


	//----- nvinfo : EIATTR_REGCOUNT
	.align		4
.L_42:
        /*00c0*/ 	.byte	0x04, 0x2f
        /*00c2*/ 	.short	(.L_44 - .L_43)
	.align		4
.L_43:
        /*00c4*/ 	.word	index@(_ZN7cutlass13device_kernelIN5flash19enable_sm80_to_sm89INS1_16FlashAttnFwdSm80INS1_25CollectiveMainloopFwdSm80ILi4ELi1ELb0EN4cute5tupleIJNS5_1CILi128EEENS7_ILi64EEES8_EEELi128ENS_6half_tEfNS_4arch4Sm80ELb0ELb0ELb0ELb0ELb0ELb0ELb1ELb1EEENS1_21CollectiveEpilogueFwdINS6_IJS8_S8_S9_EEENS6_IJNS7_ILi1EEESH_SH_EEESB_SD_Li128ELb0ELb1ELb1ELb0EEENS1_19SingleTileSchedulerILb0ELb1ELb1ELi128EEEEEEEEEvNT_6ParamsE)
        /*00c8*/ 	.word	0x00000004


	//----- nvinfo : EIATTR_FRAME_SIZE
	.align		4
.L_44:
        /*00cc*/ 	.byte	0x04, 0x11
        /*00ce*/ 	.short	(.L_46 - .L_45)
	.align		4
.L_45:
        /*00d0*/ 	.word	index@(_ZN7cutlass13device_kernelIN5flash19enable_sm80_to_sm89INS1_16FlashAttnFwdSm80INS1_25CollectiveMainloopFwdSm80ILi4ELi1ELb0EN4cute5tupleIJNS5_1CILi128EEENS7_ILi64EEES8_EEELi128ENS_6half_tEfNS_4arch4Sm80ELb0ELb0ELb0ELb0ELb0ELb0ELb1ELb1EEENS1_21CollectiveEpilogueFwdINS6_IJS8_S8_S9_EEENS6_IJNS7_ILi1EEESH_SH_EEESB_SD_Li128ELb0ELb1ELb1ELb0EEENS1_19SingleTileSchedulerILb0ELb1ELb1ELi128EEEEEEEEEvNT_6ParamsE)
        /*00d4*/ 	.word	0x00000000


	//----- nvinfo : EIATTR_REGCOUNT
	.align		4
.L_46:
        /*00d8*/ 	.byte	0x04, 0x2f
        /*00da*/ 	.short	(.L_48 - .L_47)
	.align		4
.L_47:
        /*00dc*/ 	.word	index@(_ZN7cutlass13device_kernelIN5flash19enable_sm80_to_sm89INS1_16FlashAttnFwdSm80INS1_25CollectiveMainloopFwdSm80ILi8ELi1ELb1EN4cute5tupleIJNS5_1CILi128EEES8_S8_EEELi128ENS_6half_tEfNS_4arch4Sm80ELb1ELb0ELb0ELb0ELb0ELb0ELb1ELb1EEENS1_21CollectiveEpilogueFwdIS9_NS6_IJNS7_ILi1EEESF_SF_EEESA_SC_Li256ELb0ELb1ELb1ELb0EEENS1_30DynamicPersistentTileSchedulerILi256ELi256ELb1ELb1ELb0EEEEEEEEEvNT_6ParamsE)
        /*00e0*/ 	.word	0x00000004


	//----- nvinfo : EIATTR_FRAME_SIZE
	.align		4
.L_48:
        /*00e4*/ 	.byte	0x04, 0x11
        /*00e6*/ 	.short	(.L_50 - .L_49)
	.align		4
.L_49:
        /*00e8*/ 	.word	index@(_ZN7cutlass13device_kernelIN5flash19enable_sm80_to_sm89INS1_16FlashAttnFwdSm80INS1_25CollectiveMainloopFwdSm80ILi8ELi1ELb1EN4cute5tupleIJNS5_1CILi128EEES8_S8_EEELi128ENS_6half_tEfNS_4arch4Sm80ELb1ELb0ELb0ELb0ELb0ELb0ELb1ELb1EEENS1_21CollectiveEpilogueFwdIS9_NS6_IJNS7_ILi1EEESF_SF_EEESA_SC_Li256ELb0ELb1ELb1ELb0EEENS1_30DynamicPersistentTileSchedulerILi256ELi256ELb1ELb1ELb0EEEEEEEEEvNT_6ParamsE)
        /*00ec*/ 	.word	0x00000000


	//----- nvinfo : EIATTR_REGCOUNT
	.align		4
.L_50:
        /*00f0*/ 	.byte	0x04, 0x2f
        /*00f2*/ 	.short	(.L_52 - .L_51)
	.align		4
.L_51:
        /*00f4*/ 	.word	index@(_ZN7cutlass13device_kernelIN5flash19enable_sm80_to_sm89INS1_16FlashAttnFwdSm80INS1_25CollectiveMainloopFwdSm80ILi8ELi1ELb1EN4cute5tupleIJNS5_1CILi128EEENS7_ILi96EEES8_EEELi128ENS_6half_tEfNS_4arch4Sm80ELb0ELb1ELb0ELb0ELb0ELb0ELb1ELb1EEENS1_21CollectiveEpilogueFwdINS6_IJS8_S8_S9_EEENS6_IJNS7_ILi1EEESH_SH_EEESB_SD_Li256ELb0ELb1ELb1ELb0EEENS1_19SingleTileSchedulerILb0ELb1ELb1ELi128EEEEEEEEEvNT_6ParamsE)
        /*00f8*/ 	.word	0x00000004


	//----- nvinfo : EIATTR_FRAME_SIZE
	.align		4
.L_52:
        /*00fc*/ 	.byte	0x04, 0x11
        /*00fe*/ 	.short	(.L_54 - .L_53)
	.align		4
.L_53:
        /*0100*/ 	.word	index@(_ZN7cutlass13device_kernelIN5flash19enable_sm80_to_sm89INS1_16FlashAttnFwdSm80INS1_25CollectiveMainloopFwdSm80ILi8ELi1ELb1EN4cute5tupleIJNS5_1CILi128EEENS7_ILi96EEES8_EEELi128ENS_6half_tEfNS_4arch4Sm80ELb0ELb1ELb0ELb0ELb0ELb0ELb1ELb1EEENS1_21CollectiveEpilogueFwdINS6_IJS8_S8_S9_EEENS6_IJNS7_ILi1EEESH_SH_EEESB_SD_Li256ELb0ELb1ELb1ELb0EEENS1_19SingleTileSchedulerILb0ELb1ELb1ELi128EEEEEEEEEvNT_6ParamsE)
        /*0104*/ 	.word	0x00000000


	//----- nvinfo : EIATTR_REGCOUNT
	.align		4
.L_54:
        /*0108*/ 	.byte	0x04, 0x2f
        /*010a*/ 	.short	(.L_56 - .L_55)
	.align		4
.L_55:
        /*010c*/ 	.word	index@(_ZN7cutlass13device_kernelIN5flash19enable_sm80_to_sm89INS1_16FlashAttnFwdSm80INS1_25CollectiveMainloopFwdSm80ILi8ELi1ELb1EN4cute5tupleIJNS5_1CILi128EEES8_S8_EEELi128ENS_6half_tEfNS_4arch4Sm80ELb0ELb0ELb0ELb0ELb0ELb0ELb1ELb1EEENS1_21CollectiveEpilogueFwdIS9_NS6_IJNS7_ILi1EEESF_SF_EEESA_SC_Li256ELb0ELb1ELb1ELb0EEENS1_19SingleTileSchedulerILb0ELb1ELb1ELi128EEEEEEEEEvNT_6ParamsE)
        /*0110*/ 	.word	0x00000004


	//----- nvinfo : EIATTR_FRAME_SIZE
	.align		4
.L_56:
        /*0114*/ 	.byte	0x04, 0x11
        /*0116*/ 	.short	(.L_58 - .L_57)
	.align		4
.L_57:
        /*0118*/ 	.word	index@(_ZN7cutlass13device_kernelIN5flash19enable_sm80_to_sm89INS1_16FlashAttnFwdSm80INS1_25CollectiveMainloopFwdSm80ILi8ELi1ELb1EN4cute5tupleIJNS5_1CILi128EEES8_S8_EEELi128ENS_6half_tEfNS_4arch4Sm80ELb0ELb0ELb0ELb0ELb0ELb0ELb1ELb1EEENS1_21CollectiveEpilogueFwdIS9_NS6_IJNS7_ILi1EEESF_SF_EEESA_SC_Li256ELb0ELb1ELb1ELb0EEENS1_19SingleTileSchedulerILb0ELb1ELb1ELi128EEEEEEEEEvNT_6ParamsE)
        /*011c*/ 	.word	0x00000000


	//----- nvinfo : EIATTR_REGCOUNT
	.align		4
.L_58:
        /*0120*/ 	.byte	0x04, 0x2f
        /*0122*/ 	.short	(.L_60 - .L_59)
	.align		4
.L_59:
        /*0124*/ 	.word	index@(_ZN7cutlass13device_kernelIN5flash19enable_sm80_to_sm89INS1_16FlashAttnFwdSm80INS1_25CollectiveMainloopFwdSm80ILi8ELi1ELb1EN4cute5tupleIJNS5_1CILi128EEENS7_ILi112EEES8_EEELi128ENS_6half_tEfNS_4arch4Sm80ELb1ELb0ELb1ELb1ELb0ELb1ELb1ELb1EEENS1_21CollectiveEpilogueFwdINS6_IJS8_S8_S9_EEENS6_IJNS7_ILi1EEESH_SH_EEESB_SD_Li256ELb1ELb1ELb1ELb0EEENS1_36VarlenDynamicPersistentTileSchedulerILi128ELi112ELi256ELi256ELb1ELb1ELb0ELb1ELb1ELb1EEEEEEEEEvNT_6ParamsE)
        /*0128*/ 	.word	0x00000004


	//----- nvinfo : EIATTR_FRAME_SIZE
	.align		4
.L_60:
        /*012c*/ 	.byte	0x04, 0x11
        /*012e*/ 	.short	(.L_62 - .L_61)
	.align		4
.L_61:
        /*0130*/ 	.word	index@(_ZN7cutlass13device_kernelIN5flash19enable_sm80_to_sm89INS1_16FlashAttnFwdSm80INS1_25CollectiveMainloopFwdSm80ILi8ELi1ELb1EN4cute5tupleIJNS5_1CILi128EEENS7_ILi112EEES8_EEELi128ENS_6half_tEfNS_4arch4Sm80ELb1ELb0ELb1ELb1ELb0ELb1ELb1ELb1EEENS1_21CollectiveEpilogueFwdINS6_IJS8_S8_S9_EEENS6_IJNS7_ILi1EEESH_SH_EEESB_SD_Li256ELb1ELb1ELb1ELb0EEENS1_36VarlenDynamicPersistentTileSchedulerILi128ELi112ELi256ELi256ELb1ELb1ELb0ELb1ELb1ELb1EEEEEEEEEvNT_6ParamsE)
        /*0134*/ 	.word	0x00000000


	//----- nvinfo : EIATTR_REGCOUNT
	.align		4
.L_62:
        /*0138*/ 	.byte	0x04, 0x2f
        /*013a*/ 	.short	(.L_64 - .L_63)
	.align		4
.L_63:
        /*013c*/ 	.word	index@(_ZN7cutlass13device_kernelIN5flash19enable_sm80_to_sm89INS1_16FlashAttnFwdSm80INS1_25CollectiveMainloopFwdSm80ILi8ELi1ELb1EN4cute5tupleIJNS5_1CILi128EEENS7_ILi112EEES8_EEELi128ENS_6half_tEfNS_4arch4Sm80ELb1ELb0ELb1ELb1ELb0ELb0ELb1ELb1EEENS1_21CollectiveEpilogueFwdINS6_IJS8_S8_S9_EEENS6_IJNS7_ILi1EEESH_SH_EEESB_SD_Li256ELb1ELb1ELb1ELb0EEENS1_36VarlenDynamicPersistentTileSchedulerILi128ELi112ELi256ELi256ELb1ELb1ELb0ELb1ELb1ELb1EEEEEEEEEvNT_6ParamsE)
        /*0140*/ 	.word	0x00000004


	//----- nvinfo : EIATTR_FRAME_SIZE
	.align		4
.L_64:
        /*0144*/ 	.byte	0x04, 0x11
        /*0146*/ 	.short	(.L_66 - .L_65)
	.align		4
.L_65:
        /*0148*/ 	.word	index@(_ZN7cutlass13device_kernelIN5flash19enable_sm80_to_sm89INS1_16FlashAttnFwdSm80INS1_25CollectiveMainloopFwdSm80ILi8ELi1ELb1EN4cute5tupleIJNS5_1CILi128EEENS7_ILi112EEES8_EEELi128ENS_6half_tEfNS_4arch4Sm80ELb1ELb0ELb1ELb1ELb0ELb0ELb1ELb1EEENS1_21CollectiveEpilogueFwdINS6_IJS8_S8_S9_EEENS6_IJNS7_ILi1EEESH_SH_EEESB_SD_Li256ELb1ELb1ELb1ELb0EEENS1_36VarlenDynamicPersistentTileSchedulerILi128ELi112ELi256ELi256ELb1ELb1ELb0ELb1ELb1ELb1EEEEEEEEEvNT_6ParamsE)
        /*014c*/ 	.word	0x00000000


	//----- nvinfo : EIATTR_REGCOUNT
	.align		4
.L_66:
        /*0150*/ 	.byte	0x04, 0x2f
        /*0152*/ 	.short	(.L_68 - .L_67)
	.align		4
.L_67:
        /*0154*/ 	.word	index@(_ZN7cutlass13device_kernelIN5flash19enable_sm80_to_sm89INS1_16FlashAttnFwdSm80INS1_25CollectiveMainloopFwdSm80ILi4ELi1ELb0EN4cute5tupleIJNS5_1CILi128EEENS7_ILi64EEES8_EEELi128ENS_6half_tEfNS_4arch4Sm80ELb1ELb0ELb1ELb0ELb0ELb0ELb1ELb1EEENS1_21CollectiveEpilogueFwdINS6_IJS8_S8_S9_EEENS6_IJNS7_ILi1EEESH_SH_EEESB_SD_Li128ELb0ELb1ELb1ELb0EEENS1_30DynamicPersistentTileSchedulerILi128ELi128ELb1ELb1ELb0EEEEEEEEEvNT_6ParamsE)
        /*0158*/ 	.word	0x00000004


	//----- nvinfo : EIATTR_FRAME_SIZE
	.align		4
.L_68:
        /*015c*/ 	.byte	0x04, 0x11
        /*015e*/ 	.short	(.L_70 - .L_69)
	.align		4
.L_69:
        /*0160*/ 	.word	index@(_ZN7cutlass13device_kernelIN5flash19enable_sm80_to_sm89INS1_16FlashAttnFwdSm80INS1_25CollectiveMainloopFwdSm80ILi4ELi1ELb0EN4cute5tupleIJNS5_1CILi128EEENS7_ILi64EEES8_EEELi128ENS_6half_tEfNS_4arch4Sm80ELb1ELb0ELb1ELb0ELb0ELb0ELb1ELb1EEENS1_21CollectiveEpilogueFwdINS6_IJS8_S8_S9_EEENS6_IJNS7_ILi1EEESH_SH_EEESB_SD_Li128ELb0ELb1ELb1ELb0EEENS1_30DynamicPersistentTileSchedulerILi128ELi128ELb1ELb1ELb0EEEEEEEEEvNT_6ParamsE)
        /*0164*/ 	.word	0x00000000


	//----- nvinfo : EIATTR_REGCOUNT
	.align		4
.L_70:
        /*0168*/ 	.byte	0x04, 0x2f
        /*016a*/ 	.short	(.L_72 - .L_71)
	.align		4
.L_71:
        /*016c*/ 	.word	index@(_ZN7cutlass13device_kernelIN5flash19enable_sm80_to_sm89INS1_16FlashAttnFwdSm80INS1_25CollectiveMainloopFwdSm80ILi8ELi1ELb1EN4cute5tupleIJNS5_1CILi128EEENS7_ILi96EEES8_EEELi128ENS_6half_tEfNS_4arch4Sm80ELb0ELb1ELb1ELb1ELb0ELb1ELb1ELb1EEENS1_21CollectiveEpilogueFwdINS6_IJS8_S8_S9_EEENS6_IJNS7_ILi1EEESH_SH_EEESB_SD_Li256ELb1ELb1ELb1ELb0EEENS1_36VarlenDynamicPersistentTileSchedulerILi128ELi96ELi256ELi256ELb1ELb1ELb0ELb1ELb0ELb1EEEEEEEEEvNT_6ParamsE)
        /*0170*/ 	.word	0x00000004


	//----- nvinfo : EIATTR_FRAME_SIZE
	.align		4
.L_72:
        /*0174*/ 	.byte	0x04, 0x11
        /*0176*/ 	.short	(.L_74 - .L_73)
	.align		4
.L_73:
        /*0178*/ 	.word	index@(_ZN7cutlass13device_kernelIN5flash19enable_sm80_to_sm89INS1_16FlashAttnFwdSm80INS1_25CollectiveMainloopFwdSm80ILi8ELi1ELb1EN4cute5tupleIJNS5_1CILi128EEENS7_ILi96EEES8_EEELi128ENS_6half_tEfNS_4arch4Sm80ELb0ELb1ELb1ELb1ELb0ELb1ELb1ELb1EEENS1_21CollectiveEpilogueFwdINS6_IJS8_S8_S9_EEENS6_IJNS7_ILi1EEESH_SH_EEESB_SD_Li256ELb1ELb1ELb1ELb0EEENS1_36VarlenDynamicPersistentTileSchedulerILi128ELi96ELi256ELi256ELb1ELb1ELb0ELb1ELb0ELb1EEEEEEEEEvNT_6ParamsE)
        /*017c*/ 	.word	0x00000000


	//----- nvinfo : EIATTR_REGCOUNT
	.align		4
.L_74:
        /*0180*/ 	.byte	0x04, 0x2f
        /*0182*/ 	.short	(.L_76 - .L_75)
	.align		4
.L_75:
        /*0184*/ 	.word	index@(_ZN7cutlass13device_kernelIN5flash19enable_sm80_to_sm89INS1_16FlashAttnFwdSm80INS1_25CollectiveMainloopFwdSm80ILi8ELi1ELb1EN4cute5tupleIJNS5_1CILi128EEENS7_ILi96EEES8_EEELi128ENS_6half_tEfNS_4arch4Sm80ELb0ELb1ELb1ELb1ELb0ELb0ELb1ELb1EEENS1_21CollectiveEpilogueFwdINS6_IJS8_S8_S9_EEENS6_IJNS7_ILi1EEESH_SH_EEESB_SD_Li256ELb1ELb1ELb1ELb0EEENS1_36VarlenDynamicPersistentTileSchedulerILi128ELi96ELi256ELi256ELb1ELb1ELb0ELb1ELb0ELb1EEEEEEEEEvNT_6ParamsE)
        /*0188*/ 	.word	0x00000004


	//----- nvinfo : EIATTR_FRAME_SIZE
	.align		4
.L_76:
        /*018c*/ 	.byte	0x04, 0x11
        /*018e*/ 	.short	(.L_78 - .L_77)
	.align		4
.L_77:
        /*0190*/ 	.word	index@(_ZN7cutlass13device_kernelIN5flash19enable_sm80_to_sm89INS1_16FlashAttnFwdSm80INS1_25CollectiveMainloopFwdSm80ILi8ELi1ELb1EN4cute5tupleIJNS5_1CILi128EEENS7_ILi96EEES8_EEELi128ENS_6half_tEfNS_4arch4Sm80ELb0ELb1ELb1ELb1ELb0ELb0ELb1ELb1EEENS1_21CollectiveEpilogueFwdINS6_IJS8_S8_S9_EEENS6_IJNS7_ILi1EEESH_SH_EEESB_SD_Li256ELb1ELb1ELb1ELb0EEENS1_36VarlenDynamicPersistentTileSchedulerILi128ELi96ELi256ELi256ELb1ELb1ELb0ELb1ELb0ELb1EEEEEEEEEvNT_6ParamsE)
        /*0194*/ 	.word	0x00000000


	//----- nvinfo : EIATTR_REGCOUNT
	.align		4
.L_78:
        /*0198*/ 	.byte	0x04, 0x2f
        /*019a*/ 	.short	(.L_80 - .L_79)
	.align		4
.L_79:
        /*019c*/ 	.word	index@(_ZN7cutlass13device_kernelIN5flash19enable_sm80_to_sm89INS1_16FlashAttnFwdSm80INS1_25CollectiveMainloopFwdSm80ILi4ELi1ELb0EN4cute5tupleIJNS5_1CILi128EEENS7_ILi48EEES8_EEELi128ENS_6half_tEfNS_4arch4Sm80ELb0ELb1ELb1ELb0ELb0ELb0ELb1ELb1EEENS1_21CollectiveEpilogueFwdINS6_IJS8_S8_S9_EEENS6_IJNS7_ILi1EEESH_SH_EEESB_SD_Li128ELb0ELb1ELb1ELb0EEENS1_19SingleTileSchedulerILb0ELb1ELb1ELi128EEEEEEEEEvNT_6ParamsE)
        /*01a0*/ 	.word	0x00000004


	//----- nvinfo : EIATTR_FRAME_SIZE
	.align		4
.L_80:
        /*01a4*/ 	.byte	0x04, 0x11
        /*01a6*/ 	.short	(.L_82 - .L_81)
	.align		4
.L_81:
        /*01a8*/ 	.word	index@(_ZN7cutlass13device_kernelIN5flash19enable_sm80_to_sm89INS1_16FlashAttnFwdSm80INS1_25CollectiveMainloopFwdSm80ILi4ELi1ELb0EN4cute5tupleIJNS5_1CILi128EEENS7_ILi48EEES8_EEELi128ENS_6half_tEfNS_4arch4Sm80ELb0ELb1ELb1ELb0ELb0ELb0ELb1ELb1EEENS1_21CollectiveEpilogueFwdINS6_IJS8_S8_S9_EEENS6_IJNS7_ILi1EEESH_SH_EEESB_SD_Li128ELb0ELb1ELb1ELb0EEENS1_19SingleTileSchedulerILb0ELb1ELb1ELi128EEEEEEEEEvNT_6ParamsE)
        /*01ac*/ 	.word	0x00000000


	//----- nvinfo : EIATTR_REGCOUNT
	.align		4
.L_82:
        /*01b0*/ 	.byte	0x04, 0x2f
        /*01b2*/ 	.short	(.L_84 - .L_83)
	.align		4
.L_83:
        /*01b4*/ 	.word	index@(_ZN7cutlass13device_kernelIN5flash19enable_sm80_to_sm89INS1_16FlashAttnFwdSm80INS1_25CollectiveMainloopFwdSm80ILi8ELi1ELb1EN4cute5tupleIJNS5_1CILi128EEENS7_ILi112EEES8_EEELi128ENS_6half_tEfNS_4arch4Sm80ELb0ELb0ELb1ELb1ELb0ELb1ELb1ELb1EEENS1_21CollectiveEpilogueFwdINS6_IJS8_S8_S9_EEENS6_IJNS7_ILi1EEESH_SH_EEESB_SD_Li256ELb1ELb1ELb1ELb0EEENS1_36VarlenDynamicPersistentTileSchedulerILi128ELi112ELi256ELi256ELb1ELb1ELb0ELb0ELb1ELb1EEEEEEEEEvNT_6ParamsE)
        /*01b8*/ 	.word	0x00000004


	//----- nvinfo : EIATTR_FRAME_SIZE
	.align		4
.L_84:
        /*01bc*/ 	.byte	0x04, 0x11
        /*01be*/ 	.short	(.L_86 - .L_85)
	.align		4
.L_85:
        /*01c0*/ 	.word	index@(_ZN7cutlass13device_kernelIN5flash19enable_sm80_to_sm89INS1_16FlashAttnFwdSm80INS1_25CollectiveMainloopFwdSm80ILi8ELi1ELb1EN4cute5tupleIJNS5_1CILi128EEENS7_ILi112EEES8_EEELi128ENS_6half_tEfNS_4arch4Sm80ELb0ELb0ELb1ELb1ELb0ELb1ELb1ELb1EEENS1_21CollectiveEpilogueFwdINS6_IJS8_S8_S9_EEENS6_IJNS7_ILi1EEESH_SH_EEESB_SD_Li256ELb1ELb1ELb1ELb0EEENS1_36VarlenDynamicPersistentTileSchedulerILi128ELi112ELi256ELi256ELb1ELb1ELb0ELb0ELb1ELb1EEEEEEEEEvNT_6ParamsE)
        /*01c4*/ 	.word	0x00000000


	//----- nvinfo : EIATTR_REGCOUNT
	.align		4
.L_86:
        /*01c8*/ 	.byte	0x04, 0x2f
        /*01ca*/ 	.short	(.L_88 - .L_87)
	.align		4
.L_87:
        /*01cc*/ 	.word	index@(_ZN7cutlass13device_kernelIN5flash19enable_sm80_to_sm89INS1_16FlashAttnFwdSm80INS1_25CollectiveMainloopFwdSm80ILi8ELi1ELb1EN4cute5tupleIJNS5_1CILi128EEENS7_ILi112EEES8_EEELi128ENS_6half_tEfNS_4arch4Sm80ELb0ELb0ELb1ELb1ELb0ELb0ELb1ELb1EEENS1_21CollectiveEpilogueFwdINS6_IJS8_S8_S9_EEENS6_IJNS7_ILi1EEESH_SH_EEESB_SD_Li256ELb1ELb1ELb1ELb0EEENS1_36VarlenDynamicPersistentTileSchedulerILi128ELi112ELi256ELi256ELb1ELb1ELb0ELb0ELb1ELb1EEEEEEEEEvNT_6ParamsE)
        /*01d0*/ 	.word	0x00000004


	//----- nvinfo : EIATTR_FRAME_SIZE
	.align		4
.L_88:
        /*01d4*/ 	.byte	0x04, 0x11
        /*01d6*/ 	.short	(.L_90 - .L_89)
	.align		4
.L_89:
        /*01d8*/ 	.word	index@(_ZN7cutlass13device_kernelIN5flash19enable_sm80_to_sm89INS1_16FlashAttnFwdSm80INS1_25CollectiveMainloopFwdSm80ILi8ELi1ELb1EN4cute5tupleIJNS5_1CILi128EEENS7_ILi112EEES8_EEELi128ENS_6half_tEfNS_4arch4Sm80ELb0ELb0ELb1ELb1ELb0ELb0ELb1ELb1EEENS1_21CollectiveEpilogueFwdINS6_IJS8_S8_S9_EEENS6_IJNS7_ILi1EEESH_SH_EEESB_SD_Li256ELb1ELb1ELb1ELb0EEENS1_36VarlenDynamicPersistentTileSchedulerILi128ELi112ELi256ELi256ELb1ELb1ELb0ELb0ELb1ELb1EEEEEEEEEvNT_6ParamsE)
        /*01dc*/ 	.word	0x00000000


	//----- nvinfo : EIATTR_REGCOUNT
	.align		4
.L_90:
        /*01e0*/ 	.byte	0x04, 0x2f
        /*01e2*/ 	.short	(.L_92 - .L_91)
	.align		4
.L_91:
        /*01e4*/ 	.word	index@(_ZN7cutlass13device_kernelIN5flash19enable_sm80_to_sm89INS1_16FlashAttnFwdSm80INS1_25CollectiveMainloopFwdSm80ILi4ELi1ELb0EN4cute5tupleIJNS5_1CILi128EEENS7_ILi64EEES8_EEELi128ENS_6half_tEfNS_4arch4Sm80ELb0ELb0ELb1ELb0ELb0ELb0ELb1ELb1EEENS1_21CollectiveEpilogueFwdINS6_IJS8_S8_S9_EEENS6_IJNS7_ILi1EEESH_SH_EEESB_SD_Li128ELb0ELb1ELb1ELb0EEENS1_19SingleTileSchedulerILb0ELb1ELb1ELi128EEEEEEEEEvNT_6ParamsE)
        /*01e8*/ 	.word	0x00000004


	//----- nvinfo : EIATTR_FRAME_SIZE
	.align		4
.L_92:
        /*01ec*/ 	.byte	0x04, 0x11
        /*01ee*/ 	.short	(.L_94 - .L_93)
	.align		4
.L_93:
        /*01f0*/ 	.word	index@(_ZN7cutlass13device_kernelIN5flash19enable_sm80_to_sm89INS1_16FlashAttnFwdSm80INS1_25CollectiveMainloopFwdSm80ILi4ELi1ELb0EN4cute5tupleIJNS5_1CILi128EEENS7_ILi64EEES8_EEELi128ENS_6half_tEfNS_4arch4Sm80ELb0ELb0ELb1ELb0ELb0ELb0ELb1ELb1EEENS1_21CollectiveEpilogueFwdINS6_IJS8_S8_S9_EEENS6_IJNS7_ILi1EEESH_SH_EEESB_SD_Li128ELb0ELb1ELb1ELb0EEENS1_19SingleTileSchedulerILb0ELb1ELb1ELi128EEEEEEEEEvNT_6ParamsE)
        /*01f4*/ 	.word	0x00000000


	//----- nvinfo : EIATTR_REGCOUNT
	.align		4
.L_94:
        /*01f8*/ 	.byte	0x04, 0x2f
        /*01fa*/ 	.short	(.L_96 - .L_95)
	.align		4
.L_95:
        /*01fc*/ 	.word	index@(_ZN7cutlass13device_kernelIN5flash19enable_sm80_to_sm89INS1_16FlashAttnFwdSm80INS1_25CollectiveMainloopFwdSm80ILi8ELi1ELb1EN4cute5tupleIJNS5_1CILi128EEES8_S8_EEELi128ENS_6half_tEfNS_4arch4Sm80ELb1ELb0ELb1ELb0ELb0ELb0ELb1ELb1EEENS1_21CollectiveEpilogueFwdIS9_NS6_IJNS7_ILi1EEESF_SF_EEESA_SC_Li256ELb0ELb1ELb1ELb0EEENS1_30DynamicPersistentTileSchedulerILi256ELi256ELb1ELb1ELb0EEEEEEEEEvNT_6ParamsE)
        /*0200*/ 	.word	0x00000004


	//----- nvinfo : EIATTR_FRAME_SIZE
	.align		4
.L_96:
        /*0204*/ 	.byte	0x04, 0x11
        /*0206*/ 	.short	(.L_98 - .L_97)
	.align		4
.L_97:
        /*0208*/ 	.word	index@(_ZN7cutlass13device_kernelIN5flash19enable_sm80_to_sm89INS1_16FlashAttnFwdSm80INS1_25CollectiveMainloopFwdSm80ILi8ELi1ELb1EN4cute5tupleIJNS5_1CILi128EEES8_S8_EEELi128ENS_6half_tEfNS_4arch4Sm80ELb1ELb0ELb1ELb0ELb0ELb0ELb1ELb1EEENS1_21CollectiveEpilogueFwdIS9_NS6_IJNS7_ILi1EEESF_SF_EEESA_SC_Li256ELb0ELb1ELb1ELb0EEENS1_30DynamicPersistentTileSchedulerILi256ELi256ELb1ELb1ELb0EEEEEEEEEvNT_6ParamsE)
        /*020c*/ 	.word	0x00000000


	//----- nvinfo : EIATTR_REGCOUNT
	.align		4
.L_98:
        /*0210*/ 	.byte	0x04, 0x2f
        /*0212*/ 	.short	(.L_100 - .L_99)
	.align		4
.L_99:
        /*0214*/ 	.word	index@(_ZN7cutlass13device_kernelIN5flash19enable_sm80_to_sm89INS1_16FlashAttnFwdSm80INS1_25CollectiveMainloopFwdSm80ILi8ELi1ELb1EN4cute5tupleIJNS5_1CILi128EEENS7_ILi96EEES8_EEELi128ENS_6half_tEfNS_4arch4Sm80ELb0ELb1ELb1ELb0ELb0ELb0ELb1ELb1EEENS1_21CollectiveEpilogueFwdINS6_IJS8_S8_S9_EEENS6_IJNS7_ILi1EEESH_SH_EEESB_SD_Li256ELb0ELb1ELb1ELb0EEENS1_19SingleTileSchedulerILb0ELb1ELb1ELi128EEEEEEEEEvNT_6ParamsE)
        /*0218*/ 	.word	0x00000004


	//----- nvinfo : EIATTR_FRAME_SIZE
	.align		4
.L_100:
        /*021c*/ 	.byte	0x04, 0x11
        /*021e*/ 	.short	(.L_102 - .L_101)
	.align		4
.L_101:
        /*0220*/ 	.word	index@(_ZN7cutlass13device_kernelIN5flash19enable_sm80_to_sm89INS1_16FlashAttnFwdSm80INS1_25CollectiveMainloopFwdSm80ILi8ELi1ELb1EN4cute5tupleIJNS5_1CILi128EEENS7_ILi96EEES8_EEELi128ENS_6half_tEfNS_4arch4Sm80ELb0ELb1ELb1ELb0ELb0ELb0ELb1ELb1EEENS1_21CollectiveEpilogueFwdINS6_IJS8_S8_S9_EEENS6_IJNS7_ILi1EEESH_SH_EEESB_SD_Li256ELb0ELb1ELb1ELb0EEENS1_19SingleTileSchedulerILb0ELb1ELb1ELi128EEEEEEEEEvNT_6ParamsE)
        /*0224*/ 	.word	0x00000000


	//----- nvinfo : EIATTR_REGCOUNT
	.align		4
.L_102:
        /*0228*/ 	.byte	0x04, 0x2f
        /*022a*/ 	.short	(.L_104 - .L_103)
	.align		4
.L_103:
        /*022c*/ 	.word	index@(_ZN7cutlass13device_kernelIN5flash19enable_sm80_to_sm89INS1_16FlashAttnFwdSm80INS1_25CollectiveMainloopFwdSm80ILi8ELi1ELb1EN4cute5tupleIJNS5_1CILi128EEES8_S8_EEELi128ENS_6half_tEfNS_4arch4Sm80ELb0ELb0ELb1ELb0ELb0ELb0ELb1ELb1EEENS1_21CollectiveEpilogueFwdIS9_NS6_IJNS7_ILi1EEESF_SF_EEESA_SC_Li256ELb0ELb1ELb1ELb0EEENS1_19SingleTileSchedulerILb0ELb1ELb1ELi128EEEEEEEEEvNT_6ParamsE)
        /*0230*/ 	.word	0x00000004


	//----- nvinfo : EIATTR_FRAME_SIZE
	.align		4
.L_104:
        /*0234*/ 	.byte	0x04, 0x11
        /*0236*/ 	.short	(.L_106 - .L_105)
	.align		4
.L_105:
        /*0238*/ 	.word	index@(_ZN7cutlass13device_kernelIN5flash19enable_sm80_to_sm89INS1_16FlashAttnFwdSm80INS1_25CollectiveMainloopFwdSm80ILi8ELi1ELb1EN4cute5tupleIJNS5_1CILi128EEES8_S8_EEELi128ENS_6half_tEfNS_4arch4Sm80ELb0ELb0ELb1ELb0ELb0ELb0ELb1ELb1EEENS1_21CollectiveEpilogueFwdIS9_NS6_IJNS7_ILi1EEESF_SF_EEESA_SC_Li256ELb0ELb1ELb1ELb0EEENS1_19SingleTileSchedulerILb0ELb1ELb1ELi128EEEEEEEEEvNT_6ParamsE)
        /*023c*/ 	.word	0x00000000


	//----- nvinfo : EIATTR_MIN_STACK_SIZE
	.align		4
.L_106:
        /*0240*/ 	.byte	0x04, 0x12
        /*0242*/ 	.short	(.L_108 - .L_107)
	.align		4
.L_107:
        /*0244*/ 	.word	index@(_ZN7cutlass13device_kernelIN5flash19enable_sm80_to_sm89INS1_16FlashAttnFwdSm80INS1_25CollectiveMainloopFwdSm80ILi8ELi1ELb1EN4cute5tupleIJNS5_1CILi128EEES8_S8_EEELi128ENS_6half_tEfNS_4arch4Sm80ELb0ELb0ELb1ELb0ELb0ELb0ELb1ELb1EEENS1_21CollectiveEpilogueFwdIS9_NS6_IJNS7_ILi1EEESF_SF_EEESA_SC_Li256ELb0ELb1ELb1ELb0EEENS1_19SingleTileSchedulerILb0ELb1ELb1ELi128EEEEEEEEEvNT_6ParamsE)
        /*0248*/ 	.word	0x00000000


	//----- nvinfo : EIATTR_MIN_STACK_SIZE
	.align		4
.L_108:
        /*024c*/ 	.byte	0x04, 0x12
        /*024e*/ 	.short	(.L_110 - .L_109)
	.align		4
.L_109:
        /*0250*/ 	.word	index@(_ZN7cutlass13device_kernelIN5flash19enable_sm80_to_sm89INS1_16FlashAttnFwdSm80INS1_25CollectiveMainloopFwdSm80ILi8ELi1ELb1EN4cute5tupleIJNS5_1CILi128EEENS7_ILi96EEES8_EEELi128ENS_6half_tEfNS_4arch4Sm80ELb0ELb1ELb1ELb0ELb0ELb0ELb1ELb1EEENS1_21CollectiveEpilogueFwdINS6_IJS8_S8_S9_EEENS6_IJNS7_ILi1EEESH_SH_EEESB_SD_Li256ELb0ELb1ELb1ELb0EEENS1_19SingleTileSchedulerILb0ELb1ELb1ELi128EEEEEEEEEvNT_6ParamsE)
        /*0254*/ 	.word	0x00000000


	//----- nvinfo : EIATTR_MIN_STACK_SIZE
	.align		4
.L_110:
        /*0258*/ 	.byte	0x04, 0x12
        /*025a*/ 	.short	(.L_112 - .L_111)
	.align		4
.L_111:
        /*025c*/ 	.word	index@(_ZN7cutlass13device_kernelIN5flash19enable_sm80_to_sm89INS1_16FlashAttnFwdSm80INS1_25CollectiveMainloopFwdSm80ILi8ELi1ELb1EN4cute5tupleIJNS5_1CILi128EEES8_S8_EEELi128ENS_6half_tEfNS_4arch4Sm80ELb1ELb0ELb1ELb0ELb0ELb0ELb1ELb1EEENS1_21CollectiveEpilogueFwdIS9_NS6_IJNS7_ILi1EEESF_SF_EEESA_SC_Li256ELb0ELb1ELb1ELb0EEENS1_30DynamicPersistentTileSchedulerILi256ELi256ELb1ELb1ELb0EEEEEEEEEvNT_6ParamsE)
        /*0260*/ 	.word	0x00000000


	//----- nvinfo : EIATTR_MIN_STACK_SIZE
	.align		4
.L_112:
        /*0264*/ 	.byte	0x04, 0x12
        /*0266*/ 	.short	(.L_114 - .L_113)
	.align		4
.L_113:
        /*0268*/ 	.word	index@(_ZN7cutlass13device_kernelIN5flash19enable_sm80_to_sm89INS1_16FlashAttnFwdSm80INS1_25CollectiveMainloopFwdSm80ILi4ELi1ELb0EN4cute5tupleIJNS5_1CILi128EEENS7_ILi64EEES8_EEELi128ENS_6half_tEfNS_4arch4Sm80ELb0ELb0ELb1ELb0ELb0ELb0ELb1ELb1EEENS1_21CollectiveEpilogueFwdINS6_IJS8_S8_S9_EEENS6_IJNS7_ILi1EEESH_SH_EEESB_SD_Li128ELb0ELb1ELb1ELb0EEENS1_19SingleTileSchedulerILb0ELb1ELb1ELi128EEEEEEEEEvNT_6ParamsE)
        /*026c*/ 	.word	0x00000000


	//----- nvinfo : EIATTR_MIN_STACK_SIZE
	.align		4
.L_114:
        /*0270*/ 	.byte	0x04, 0x12
        /*0272*/ 	.short	(.L_116 - .L_115)
	.align		4
.L_115:
        /*0274*/ 	.word	index@(_ZN7cutlass13device_kernelIN5flash19enable_sm80_to_sm89INS1_16FlashAttnFwdSm80INS1_25CollectiveMainloopFwdSm80ILi8ELi1ELb1EN4cute5tupleIJNS5_1CILi128EEENS7_ILi112EEES8_EEELi128ENS_6half_tEfNS_4arch4Sm80ELb0ELb0ELb1ELb1ELb0ELb0ELb1ELb1EEENS1_21CollectiveEpilogueFwdINS6_IJS8_S8_S9_EEENS6_IJNS7_ILi1EEESH_SH_EEESB_SD_Li256ELb1ELb1ELb1ELb0EEENS1_36VarlenDynamicPersistentTileSchedulerILi128ELi112ELi256ELi256ELb1ELb1ELb0ELb0ELb1ELb1EEEEEEEEEvNT_6ParamsE)
        /*0278*/ 	.word	0x00000000


	//----- nvinfo : EIATTR_MIN_STACK_SIZE
	.align		4
.L_116:
        /*027c*/ 	.byte	0x04, 0x12
        /*027e*/ 	.short	(.L_118 - .L_117)
	.align		4
.L_117:
        /*0280*/ 	.word	index@(_ZN7cutlass13device_kernelIN5flash19enable_sm80_to_sm89INS1_16FlashAttnFwdSm80INS1_25CollectiveMainloopFwdSm80ILi8ELi1ELb1EN4cute5tupleIJNS5_1CILi128EEENS7_ILi112EEES8_EEELi128ENS_6half_tEfNS_4arch4Sm80ELb0ELb0ELb1ELb1ELb0ELb1ELb1ELb1EEENS1_21CollectiveEpilogueFwdINS6_IJS8_S8_S9_EEENS6_IJNS7_ILi1EEESH_SH_EEESB_SD_Li256ELb1ELb1ELb1ELb0EEENS1_36VarlenDynamicPersistentTileSchedulerILi128ELi112ELi256ELi256ELb1ELb1ELb0ELb0ELb1ELb1EEEEEEEEEvNT_6ParamsE)
        /*0284*/ 	.word	0x00000000


	//----- nvinfo : EIATTR_MIN_STACK_SIZE
	.align		4
.L_118:
        /*0288*/ 	.byte	0x04, 0x12
        /*028a*/ 	.short	(.L_120 - .L_119)
	.align		4
.L_119:
        /*028c*/ 	.word	index@(_ZN7cutlass13device_kernelIN5flash19enable_sm80_to_sm89INS1_16FlashAttnFwdSm80INS1_25CollectiveMainloopFwdSm80ILi4ELi1ELb0EN4cute5tupleIJNS5_1CILi128EEENS7_ILi48EEES8_EEELi128ENS_6half_tEfNS_4arch4Sm80ELb0ELb1ELb1ELb0ELb0ELb0ELb1ELb1EEENS1_21CollectiveEpilogueFwdINS6_IJS8_S8_S9_EEENS6_IJNS7_ILi1EEESH_SH_EEESB_SD_Li128ELb0ELb1ELb1ELb0EEENS1_19SingleTileSchedulerILb0ELb1ELb1ELi128EEEEEEEEEvNT_6ParamsE)
        /*0290*/ 	.word	0x00000000


	//----- nvinfo : EIATTR_MIN_STACK_SIZE
	.align		4
.L_120:
        /*0294*/ 	.byte	0x04, 0x12
        /*0296*/ 	.short	(.L_122 - .L_121)
	.align		4
.L_121:
        /*0298*/ 	.word	index@(_ZN7cutlass13device_kernelIN5flash19enable_sm80_to_sm89INS1_16FlashAttnFwdSm80INS1_25CollectiveMainloopFwdSm80ILi8ELi1ELb1EN4cute5tupleIJNS5_1CILi128EEENS7_ILi96EEES8_EEELi128ENS_6half_tEfNS_4arch4Sm80ELb0ELb1ELb1ELb1ELb0ELb0ELb1ELb1EEENS1_21CollectiveEpilogueFwdINS6_IJS8_S8_S9_EEENS6_IJNS7_ILi1EEESH_SH_EEESB_SD_Li256ELb1ELb1ELb1ELb0EEENS1_36VarlenDynamicPersistentTileSchedulerILi128ELi96ELi256ELi256ELb1ELb1ELb0ELb1ELb0ELb1EEEEEEEEEvNT_6ParamsE)
        /*029c*/ 	.word	0x00000000


	//----- nvinfo : EIATTR_MIN_STACK_SIZE
	.align		4
.L_122:
        /*02a0*/ 	.byte	0x04, 0x12
        /*02a2*/ 	.short	(.L_124 - .L_123)
	.align		4
.L_123:
        /*02a4*/ 	.word	index@(_ZN7cutlass13device_kernelIN5flash19enable_sm80_to_sm89INS1_16FlashAttnFwdSm80INS1_25CollectiveMainloopFwdSm80ILi8ELi1ELb1EN4cute5tupleIJNS5_1CILi128EEENS7_ILi96EEES8_EEELi128ENS_6half_tEfNS_4arch4Sm80ELb0ELb1ELb1ELb1ELb0ELb1ELb1ELb1EEENS1_21CollectiveEpilogueFwdINS6_IJS8_S8_S9_EEENS6_IJNS7_ILi1EEESH_SH_EEESB_SD_Li256ELb1ELb1ELb1ELb0EEENS1_36VarlenDynamicPersistentTileSchedulerILi128ELi96ELi256ELi256ELb1ELb1ELb0ELb1ELb0ELb1EEEEEEEEEvNT_6ParamsE)
        /*02a8*/ 	.word	0x00000000


	//----- nvinfo : EIATTR_MIN_STACK_SIZE
	.align		4
.L_124:
        /*02ac*/ 	.byte	0x04, 0x12
        /*02ae*/ 	.short	(.L_126 - .L_125)
	.align		4
.L_125:
        /*02b0*/ 	.word	index@(_ZN7cutlass13device_kernelIN5flash19enable_sm80_to_sm89INS1_16FlashAttnFwdSm80INS1_25CollectiveMainloopFwdSm80ILi4ELi1ELb0EN4cute5tupleIJNS5_1CILi128EEENS7_ILi64EEES8_EEELi128ENS_6half_tEfNS_4arch4Sm80ELb1ELb0ELb1ELb0ELb0ELb0ELb1ELb1EEENS1_21CollectiveEpilogueFwdINS6_IJS8_S8_S9_EEENS6_IJNS7_ILi1EEESH_SH_EEESB_SD_Li128ELb0ELb1ELb1ELb0EEENS1_30DynamicPersistentTileSchedulerILi128ELi128ELb1ELb1ELb0EEEEEEEEEvNT_6ParamsE)
        /*02b4*/ 	.word	0x00000000


	//----- nvinfo : EIATTR_MIN_STACK_SIZE
	.align		4
.L_126:
        /*02b8*/ 	.byte	0x04, 0x12
        /*02ba*/ 	.short	(.L_128 - .L_127)
	.align		4
.L_127:
        /*02bc*/ 	.word	index@(_ZN7cutlass13device_kernelIN5flash19enable_sm80_to_sm89INS1_16FlashAttnFwdSm80INS1_25CollectiveMainloopFwdSm80ILi8ELi1ELb1EN4cute5tupleIJNS5_1CILi128EEENS7_ILi112EEES8_EEELi128ENS_6half_tEfNS_4arch4Sm80ELb1ELb0ELb1ELb1ELb0ELb0ELb1ELb1EEENS1_21CollectiveEpilogueFwdINS6_IJS8_S8_S9_EEENS6_IJNS7_ILi1EEESH_SH_EEESB_SD_Li256ELb1ELb1ELb1ELb0EEENS1_36VarlenDynamicPersistentTileSchedulerILi128ELi112ELi256ELi256ELb1ELb1ELb0ELb1ELb1ELb1EEEEEEEEEvNT_6ParamsE)
        /*02c0*/ 	.word	0x00000000


	//----- nvinfo : EIATTR_MIN_STACK_SIZE
	.align		4
.L_128:
        /*02c4*/ 	.byte	0x04, 0x12
        /*02c6*/ 	.short	(.L_130 - .L_129)
	.align		4
.L_129:
        /*02c8*/ 	.word	index@(_ZN7cutlass13device_kernelIN5flash19enable_sm80_to_sm89INS1_16FlashAttnFwdSm80INS1_25CollectiveMainloopFwdSm80ILi8ELi1ELb1EN4cute5tupleIJNS5_1CILi128EEENS7_ILi112EEES8_EEELi128ENS_6half_tEfNS_4arch4Sm80ELb1ELb0ELb1ELb1ELb0ELb1ELb1ELb1EEENS1_21CollectiveEpilogueFwdINS6_IJS8_S8_S9_EEENS6_IJNS7_ILi1EEESH_SH_EEESB_SD_Li256ELb1ELb1ELb1ELb0EEENS1_36VarlenDynamicPersistentTileSchedulerILi128ELi112ELi256ELi256ELb1ELb1ELb0ELb1ELb1ELb1EEEEEEEEEvNT_6ParamsE)
        /*02cc*/ 	.word	0x00000000


	//----- nvinfo : EIATTR_MIN_STACK_SIZE
	.align		4
.L_130:
        /*02d0*/ 	.byte	0x04, 0x12
        /*02d2*/ 	.short	(.L_132 - .L_131)
	.align		4
.L_131:
        /*02d4*/ 	.word	index@(_ZN7cutlass13device_kernelIN5flash19enable_sm80_to_sm89INS1_16FlashAttnFwdSm80INS1_25CollectiveMainloopFwdSm80ILi8ELi1ELb1EN4cute5tupleIJNS5_1CILi128EEES8_S8_EEELi128ENS_6half_tEfNS_4arch4Sm80ELb0ELb0ELb0ELb0ELb0ELb0ELb1ELb1EEENS1_21CollectiveEpilogueFwdIS9_NS6_IJNS7_ILi1EEESF_SF_EEESA_SC_Li256ELb0ELb1ELb1ELb0EEENS1_19SingleTileSchedulerILb0ELb1ELb1ELi128EEEEEEEEEvNT_6ParamsE)
        /*02d8*/ 	.word	0x00000000


	//----- nvinfo : EIATTR_MIN_STACK_SIZE
	.align		4
.L_132:
        /*02dc*/ 	.byte	0x04, 0x12
        /*02de*/ 	.short	(.L_134 - .L_133)
	.align		4
.L_133:
        /*02e0*/ 	.word	index@(_ZN7cutlass13device_kernelIN5flash19enable_sm80_to_sm89INS1_16FlashAttnFwdSm80INS1_25CollectiveMainloopFwdSm80ILi8ELi1ELb1EN4cute5tupleIJNS5_1CILi128EEENS7_ILi96EEES8_EEELi128ENS_6half_tEfNS_4arch4Sm80ELb0ELb1ELb0ELb0ELb0ELb0ELb1ELb1EEENS1_21CollectiveEpilogueFwdINS6_IJS8_S8_S9_EEENS6_IJNS7_ILi1EEESH_SH_EEESB_SD_Li256ELb0ELb1ELb1ELb0EEENS1_19SingleTileSchedulerILb0ELb1ELb1ELi128EEEEEEEEEvNT_6ParamsE)
        /*02e4*/ 	.word	0x00000000


	//----- nvinfo : EIATTR_MIN_STACK_SIZE
	.align		4
.L_134:
        /*02e8*/ 	.byte	0x04, 0x12
        /*02ea*/ 	.short	(.L_136 - .L_135)
	.align		4
.L_135:
        /*02ec*/ 	.word	index@(_ZN7cutlass13device_kernelIN5flash19enable_sm80_to_sm89INS1_16FlashAttnFwdSm80INS1_25CollectiveMainloopFwdSm80ILi8ELi1ELb1EN4cute5tupleIJNS5_1CILi128EEES8_S8_EEELi128ENS_6half_tEfNS_4arch4Sm80ELb1ELb0ELb0ELb0ELb0ELb0ELb1ELb1EEENS1_21CollectiveEpilogueFwdIS9_NS6_IJNS7_ILi1EEESF_SF_EEESA_SC_Li256ELb0ELb1ELb1ELb0EEENS1_30DynamicPersistentTileSchedulerILi256ELi256ELb1ELb1ELb0EEEEEEEEEvNT_6ParamsE)
        /*02f0*/ 	.word	0x00000000


	//----- nvinfo : EIATTR_MIN_STACK_SIZE
	.align		4
.L_136:
        /*02f4*/ 	.byte	0x04, 0x12
        /*02f6*/ 	.short	(.L_138 - .L_137)
	.align		4
.L_137:
        /*02f8*/ 	.word	index@(_ZN7cutlass13device_kernelIN5flash19enable_sm80_to_sm89INS1_16FlashAttnFwdSm80INS1_25CollectiveMainloopFwdSm80ILi4ELi1ELb0EN4cute5tupleIJNS5_1CILi128EEENS7_ILi64EEES8_EEELi128ENS_6half_tEfNS_4arch4Sm80ELb0ELb0ELb0ELb0ELb0ELb0ELb1ELb1EEENS1_21CollectiveEpilogueFwdINS6_IJS8_S8_S9_EEENS6_IJNS7_ILi1EEESH_SH_EEESB_SD_Li128ELb0ELb1ELb1ELb0EEENS1_19SingleTileSchedulerILb0ELb1ELb1ELi128EEEEEEEEEvNT_6ParamsE)
        /*02fc*/ 	.word	0x00000000


	//----- nvinfo : EIATTR_MIN_STACK_SIZE
	.align		4
.L_138:
        /*0300*/ 	.byte	0x04, 0x12
        /*0302*/ 	.short	(.L_140 - .L_139)
	.align		4
.L_139:
        /*0304*/ 	.word	index@(_ZN7cutlass13device_kernelIN5flash19enable_sm80_to_sm89INS1_16FlashAttnFwdSm80INS1_25CollectiveMainloopFwdSm80ILi8ELi1ELb1EN4cute5tupleIJNS5_1CILi128EEENS7_ILi112EEES8_EEELi128ENS_6half_tEfNS_4arch4Sm80ELb0ELb0ELb0ELb1ELb0ELb0ELb1ELb1EEENS1_21CollectiveEpilogueFwdINS6_IJS8_S8_S9_EEENS6_IJNS7_ILi1EEESH_SH_EEESB_SD_Li256ELb1ELb1ELb1ELb0EEENS1_36VarlenDynamicPersistentTileSchedulerILi128ELi112ELi256ELi256ELb1ELb1ELb0ELb0ELb1ELb1EEEEEEEEEvNT_6ParamsE)
        /*0308*/ 	.word	0x00000000


	//----- nvinfo : EIATTR_MIN_STACK_SIZE
	.align		4
.L_140:
        /*030c*/ 	.byte	0x04, 0x12
        /*030e*/ 	.short	(.L_142 - .L_141)
	.align		4
.L_141:
        /*0310*/ 	.word	index@(_ZN7cutlass13device_kernelIN5flash19enable_sm80_to_sm89INS1_16FlashAttnFwdSm80INS1_25CollectiveMainloopFwdSm80ILi8ELi1ELb1EN4cute5tupleIJNS5_1CILi128EEENS7_ILi112EEES8_EEELi128ENS_6half_tEfNS_4arch4Sm80ELb0ELb0ELb0ELb1ELb0ELb1ELb1ELb1EEENS1_21CollectiveEpilogueFwdINS6_IJS8_S8_S9_EEENS6_IJNS7_ILi1EEESH_SH_EEESB_SD_Li256ELb1ELb1ELb1ELb0EEENS1_36VarlenDynamicPersistentTileSchedulerILi128ELi112ELi256ELi256ELb1ELb1ELb0ELb0ELb1ELb1EEEEEEEEEvNT_6ParamsE)
        /*0314*/ 	.word	0x00000000


	//----- nvinfo : EIATTR_MIN_STACK_SIZE
	.align		4
.L_142:
        /*0318*/ 	.byte	0x04, 0x12
        /*031a*/ 	.short	(.L_144 - .L_143)
	.align		4
.L_143:
        /*031c*/ 	.word	index@(_ZN7cutlass13device_kernelIN5flash19enable_sm80_to_sm89INS1_16FlashAttnFwdSm80INS1_25CollectiveMainloopFwdSm80ILi4ELi1ELb0EN4cute5tupleIJNS5_1CILi128EEENS7_ILi48EEES8_EEELi128ENS_6half_tEfNS_4arch4Sm80ELb0ELb1ELb0ELb0ELb0ELb0ELb1ELb1EEENS1_21CollectiveEpilogueFwdINS6_IJS8_S8_S9_EEENS6_IJNS7_ILi1EEESH_SH_EEESB_SD_Li128ELb0ELb1ELb1ELb0EEENS1_19SingleTileSchedulerILb0ELb1ELb1ELi128EEEEEEEEEvNT_6ParamsE)
        /*0320*/ 	.word	0x00000000


	//----- nvinfo : EIATTR_MIN_STACK_SIZE
	.align		4
.L_144:
        /*0324*/ 	.byte	0x04, 0x12
        /*0326*/ 	.short	(.L_146 - .L_145)
	.align		4
.L_145:
        /*0328*/ 	.word	index@(_ZN7cutlass13device_kernelIN5flash19enable_sm80_to_sm89INS1_16FlashAttnFwdSm80INS1_25CollectiveMainloopFwdSm80ILi8ELi1ELb1EN4cute5tupleIJNS5_1CILi128EEENS7_ILi96EEES8_EEELi128ENS_6half_tEfNS_4arch4Sm80ELb0ELb1ELb0ELb1ELb0ELb0ELb1ELb1EEENS1_21CollectiveEpilogueFwdINS6_IJS8_S8_S9_EEENS6_IJNS7_ILi1EEESH_SH_EEESB_SD_Li256ELb1ELb1ELb1ELb0EEENS1_36VarlenDynamicPersistentTileSchedulerILi128ELi96ELi256ELi256ELb1ELb1ELb0ELb1ELb0ELb1EEEEEEEEEvNT_6ParamsE)
        /*032c*/ 	.word	0x00000000


	//----- nvinfo : EIATTR_MIN_STACK_SIZE
	.align		4
.L_146:
        /*0330*/ 	.byte	0x04, 0x12
        /*0332*/ 	.short	(.L_148 - .L_147)
	.align		4
.L_147:
        /*0334*/ 	.word	index@(_ZN7cutlass13device_kernelIN5flash19enable_sm80_to_sm89INS1_16FlashAttnFwdSm80INS1_25CollectiveMainloopFwdSm80ILi8ELi1ELb1EN4cute5tupleIJNS5_1CILi128EEENS7_ILi96EEES8_EEELi128ENS_6half_tEfNS_4arch4Sm80ELb0ELb1ELb0ELb1ELb0ELb1ELb1ELb1EEENS1_21CollectiveEpilogueFwdINS6_IJS8_S8_S9_EEENS6_IJNS7_ILi1EEESH_SH_EEESB_SD_Li256ELb1ELb1ELb1ELb0EEENS1_36VarlenDynamicPersistentTileSchedulerILi128ELi96ELi256ELi256ELb1ELb1ELb0ELb1ELb0ELb1EEEEEEEEEvNT_6ParamsE)
        /*0338*/ 	.word	0x00000000


	//----- nvinfo : EIATTR_MIN_STACK_SIZE
	.align		4
.L_148:
        /*033c*/ 	.byte	0x04, 0x12
        /*033e*/ 	.short	(.L_150 - .L_149)
	.align		4
.L_149:
        /*0340*/ 	.word	index@(_ZN7cutlass13device_kernelIN5flash19enable_sm80_to_sm89INS1_16FlashAttnFwdSm80INS1_25CollectiveMainloopFwdSm80ILi4ELi1ELb0EN4cute5tupleIJNS5_1CILi128EEENS7_ILi64EEES8_EEELi128ENS_6half_tEfNS_4arch4Sm80ELb1ELb0ELb0ELb0ELb0ELb0ELb1ELb1EEENS1_21CollectiveEpilogueFwdINS6_IJS8_S8_S9_EEENS6_IJNS7_ILi1EEESH_SH_EEESB_SD_Li128ELb0ELb1ELb1ELb0EEENS1_30DynamicPersistentTileSchedulerILi128ELi128ELb1ELb1ELb0EEEEEEEEEvNT_6ParamsE)
        /*0344*/ 	.word	0x00000000


	//----- nvinfo : EIATTR_MIN_STACK_SIZE
	.align		4
.L_150:
        /*0348*/ 	.byte	0x04, 0x12
        /*034a*/ 	.short	(.L_152 - .L_151)
	.align		4
.L_151:
        /*034c*/ 	.word	index@(_ZN7cutlass13device_kernelIN5flash19enable_sm80_to_sm89INS1_16FlashAttnFwdSm80INS1_25CollectiveMainloopFwdSm80ILi8ELi1ELb1EN4cute5tupleIJNS5_1CILi128EEENS7_ILi112EEES8_EEELi128ENS_6half_tEfNS_4arch4Sm80ELb1ELb0ELb0ELb1ELb0ELb0ELb1ELb1EEENS1_21CollectiveEpilogueFwdINS6_IJS8_S8_S9_EEENS6_IJNS7_ILi1EEESH_SH_EEESB_SD_Li256ELb1ELb1ELb1ELb0EEENS1_36VarlenDynamicPersistentTileSchedulerILi128ELi112ELi256ELi256ELb1ELb1ELb0ELb1ELb1ELb1EEEEEEEEEvNT_6ParamsE)
        /*0350*/ 	.word	0x00000000


	//----- nvinfo : EIATTR_MIN_STACK_SIZE
	.align		4
.L_152:
        /*0354*/ 	.byte	0x04, 0x12
        /*0356*/ 	.short	(.L_154 - .L_153)
	.align		4
.L_153:
        /*0358*/ 	.word	index@(_ZN7cutlass13device_kernelIN5flash19enable_sm80_to_sm89INS1_16FlashAttnFwdSm80INS1_25CollectiveMainloopFwdSm80ILi8ELi1ELb1EN4cute5tupleIJNS5_1CILi128EEENS7_ILi112EEES8_EEELi128ENS_6half_tEfNS_4arch4Sm80ELb1ELb0ELb0ELb1ELb0ELb1ELb1ELb1EEENS1_21CollectiveEpilogueFwdINS6_IJS8_S8_S9_EEENS6_IJNS7_ILi1EEESH_SH_EEESB_SD_Li256ELb1ELb1ELb1ELb0EEENS1_36VarlenDynamicPersistentTileSchedulerILi128ELi112ELi256ELi256ELb1ELb1ELb0ELb1ELb1ELb1EEEEEEEEEvNT_6ParamsE)
        /*035c*/ 	.word	0x00000000
.L_154:


//--------------------- .nv.compat                --------------------------
	.section	.nv.compat,"",@"SHT_CUDA_COMPAT_INFO"
	.align	4
        /*0000*/ 	.byte	0x02, 0x09, 0x01, 0x00, 0x02, 0x02, 0x01, 0x00, 0x02, 0x05, 0x05, 0x00, 0x03, 0x07, 0x01, 0x01
        /*0010*/ 	.byte	0x02, 0x03, 0x00, 0x00, 0x02, 0x06, 0x01, 0x00, 0x04, 0x0b, 0x08, 0x00, 0x00, 0x00, 0x00, 0x00
        /*0020*/ 	.byte	0x00, 0x00, 0x00, 0x00


//--------------------- .nv.info._ZN7cutlass13device_kernelIN5flash19enable_sm80_to_sm89INS1_16FlashAttnFwdSm80INS1_25CollectiveMainloopFwdSm80ILi8ELi1ELb1EN4cute5tupleIJNS5_1CILi128EEES8_S8_EEELi128ENS_6half_tEfNS_4arch4Sm80ELb0ELb0ELb1ELb0ELb0ELb0ELb1ELb1EEENS1_21CollectiveEpilogueFwdIS9_NS6_IJNS7_ILi1EEESF_SF_EEESA_SC_Li256ELb0ELb1ELb1ELb0EEENS1_19SingleTileSchedulerILb0ELb1ELb1ELi128EEEEEEEEEvNT_6ParamsE --------------------------
	.section	.nv.info._ZN7cutlass13device_kernelIN5flash19enable_sm80_to_sm89INS1_16FlashAttnFwdSm80INS1_25CollectiveMainloopFwdSm80ILi8ELi1ELb1EN4cute5tupleIJNS5_1CILi128EEES8_S8_EEELi128ENS_6half_tEfNS_4arch4Sm80ELb0ELb0ELb1ELb0ELb0ELb0ELb1ELb1EEENS1_21CollectiveEpilogueFwdIS9_NS6_IJNS7_ILi1EEESF_SF_EEESA_SC_Li256ELb0ELb1ELb1ELb0EEENS1_19SingleTileSchedulerILb0ELb1ELb1ELi128EEEEEEEEEvNT_6ParamsE,"",@"SHT_CUDA_INFO"
	.sectionflags	@""
	.align	4


	//----- nvinfo : EIATTR_CUDA_API_VERSION
	.align		4
        /*0000*/ 	.byte	0x04, 0x37
        /*0002*/ 	.short	(.L_156 - .L_155)
.L_155:
        /*0004*/ 	.word	0x00000082


	//----- nvinfo : EIATTR_KPARAM_INFO
	.align		4
.L_156:
        /*0008*/ 	.byte	0x04, 0x17
        /*000a*/ 	.short	(.L_158 - .L_157)
.L_157:
        /*000c*/ 	.word	0x00000000
        /*0010*/ 	.short	0x0000
        /*0012*/ 	.short	0x0000
        /*0014*/ 	.byte	0x00, 0xf0, 0x61, 0x10


	//----- nvinfo : EIATTR_SPARSE_MMA_MASK
	.align		4
.L_158:
        /*0018*/ 	.byte	0x03, 0x50
        /*001a*/ 	.short	0x0000


	//----- nvinfo : EIATTR_MAXREG_COUNT
	.align		4
        /*001c*/ 	.byte	0x03, 0x1b
        /*001e*/ 	.short	0x00ff


	//----- nvinfo : EIATTR_MERCURY_ISA_VERSION
	.align		4
        /*0020*/ 	.byte	0x03, 0x5f
        /*0022*/ 	.short	0x0101


	//----- nvinfo : EIATTR_EXIT_INSTR_OFFSETS
	.align		4
        /*0024*/ 	.byte	0x04, 0x1c
        /*0026*/ 	.short	(.L_160 - .L_159)


	//   ....[0]....
.L_159:
        /*0028*/ 	.word	0x00000010


	//----- nvinfo : EIATTR_MAX_THREADS
	.align		4
.L_160:
        /*002c*/ 	.byte	0x04, 0x05
        /*002e*/ 	.short	(.L_162 - .L_161)
.L_161:
        /*0030*/ 	.word	0x00000100
        /*0034*/ 	.word	0x00000001
        /*0038*/ 	.word	0x00000001


	//----- nvinfo : EIATTR_CBANK_PARAM_SIZE
	.align		4
.L_162:
        /*003c*/ 	.byte	0x03, 0x19
        /*003e*/ 	.short	0x0418


	//----- nvinfo : EIATTR_PARAM_CBANK
	.align		4
        /*0040*/ 	.byte	0x04, 0x0a
        /*0042*/ 	.short	(.L_164 - .L_163)
	.align		4
.L_163:
        /*0044*/ 	.word	index@(.nv.constant0._ZN7cutlass13device_kernelIN5flash19enable_sm80_to_sm89INS1_16FlashAttnFwdSm80INS1_25CollectiveMainloopFwdSm80ILi8ELi1ELb1EN4cute5tupleIJNS5_1CILi128EEES8_S8_EEELi128ENS_6half_tEfNS_4arch4Sm80ELb0ELb0ELb1ELb0ELb0ELb0ELb1ELb1EEENS1_21CollectiveEpilogueFwdIS9_NS6_IJNS7_ILi1EEESF_SF_EEESA_SC_Li256ELb0ELb1ELb1ELb0EEENS1_19SingleTileSchedulerILb0ELb1ELb1ELi128EEEEEEEEEvNT_6ParamsE)
        /*0048*/ 	.short	0x0210
        /*004a*/ 	.short	0x0418


	//----- nvinfo : EIATTR_SW_WAR
	.align		4
.L_164:
        /*004c*/ 	.byte	0x04, 0x36
        /*004e*/ 	.short	(.L_166 - .L_165)
.L_165:
        /*0050*/ 	.word	0x00000008
.L_166:


//--------------------- .nv.info._ZN7cutlass13device_kernelIN5flash19enable_sm80_to_sm89INS1_16FlashAttnFwdSm80INS1_25CollectiveMainloopFwdSm80ILi8ELi1ELb1EN4cute5tupleIJNS5_1CILi128EEENS7_ILi96EEES8_EEELi128ENS_6half_tEfNS_4arch4Sm80ELb0ELb1ELb1ELb0ELb0ELb0ELb1ELb1EEENS1_21CollectiveEpilogueFwdINS6_IJS8_S8_S9_EEENS6_IJNS7_ILi1EEESH_SH_EEESB_SD_Li256ELb0ELb1ELb1ELb0EEENS1_19SingleTileSchedulerILb0ELb1ELb1ELi128EEEEEEEEEvNT_6ParamsE --------------------------
	.section	.nv.info._ZN7cutlass13device_kernelIN5flash19enable_sm80_to_sm89INS1_16FlashAttnFwdSm80INS1_25CollectiveMainloopFwdSm80ILi8ELi1ELb1EN4cute5tupleIJNS5_1CILi128EEENS7_ILi96EEES8_EEELi128ENS_6half_tEfNS_4arch4Sm80ELb0ELb1ELb1ELb0ELb0ELb0ELb1ELb1EEENS1_21CollectiveEpilogueFwdINS6_IJS8_S8_S9_EEENS6_IJNS7_ILi1EEESH_SH_EEESB_SD_Li256ELb0ELb1ELb1ELb0EEENS1_19SingleTileSchedulerILb0ELb1ELb1ELi128EEEEEEEEEvNT_6ParamsE,"",@"SHT_CUDA_INFO"
	.sectionflags	@""
	.align	4


	//----- nvinfo : EIATTR_CUDA_API_VERSION
	.align		4
        /*0000*/ 	.byte	0x04, 0x37
        /*0002*/ 	.short	(.L_168 - .L_167)
.L_167:
        /*0004*/ 	.word	0x00000082


	//----- nvinfo : EIATTR_KPARAM_INFO
	.align		4
.L_168:
        /*0008*/ 	.byte	0x04, 0x17
        /*000a*/ 	.short	(.L_170 - .L_169)
.L_169:
        /*000c*/ 	.word	0x00000000
        /*0010*/ 	.short	0x0000
        /*0012*/ 	.short	0x0000
        /*0014*/ 	.byte	0x00, 0xf0, 0x61, 0x10


	//----- nvinfo : EIATTR_SPARSE_MMA_MASK
	.align		4
.L_170:
        /*0018*/ 	.byte	0x03, 0x50
        /*001a*/ 	.short	0x0000


	//----- nvinfo : EIATTR_MAXREG_COUNT
	.align		4
        /*001c*/ 	.byte	0x03, 0x1b
        /*001e*/ 	.short	0x00ff


	//----- nvinfo : EIATTR_MERCURY_ISA_VERSION
	.align		4
        /*0020*/ 	.byte	0x03, 0x5f
        /*0022*/ 	.short	0x0101


	//----- nvinfo : EIATTR_EXIT_INSTR_OFFSETS
	.align		4
        /*0024*/ 	.byte	0x04, 0x1c
        /*0026*/ 	.short	(.L_172 - .L_171)


	//   ....[0]....
.L_171:
        /*0028*/ 	.word	0x00000010


	//----- nvinfo : EIATTR_MAX_THREADS
	.align		4
.L_172:
        /*002c*/ 	.byte	0x04, 0x05
        /*002e*/ 	.short	(.L_174 - .L_173)
.L_173:
        /*0030*/ 	.word	0x00000100
        /*0034*/ 	.word	0x00000001
        /*0038*/ 	.word	0x00000001


	//----- nvinfo : EIATTR_CBANK_PARAM_SIZE
	.align		4
.L_174:
        /*003c*/ 	.byte	0x03, 0x19
        /*003e*/ 	.short	0x0418


	//----- nvinfo : EIATTR_PARAM_CBANK
	.align		4
        /*0040*/ 	.byte	0x04, 0x0a
        /*0042*/ 	.short	(.L_176 - .L_175)
	.align		4
.L_175:
        /*0044*/ 	.word	index@(.nv.constant0._ZN7cutlass13device_kernelIN5flash19enable_sm80_to_sm89INS1_16FlashAttnFwdSm80INS1_25CollectiveMainloopFwdSm80ILi8ELi1ELb1EN4cute5tupleIJNS5_1CILi128EEENS7_ILi96EEES8_EEELi128ENS_6half_tEfNS_4arch4Sm80ELb0ELb1ELb1ELb0ELb0ELb0ELb1ELb1EEENS1_21CollectiveEpilogueFwdINS6_IJS8_S8_S9_EEENS6_IJNS7_ILi1EEESH_SH_EEESB_SD_Li256ELb0ELb1ELb1ELb0EEENS1_19SingleTileSchedulerILb0ELb1ELb1ELi128EEEEEEEEEvNT_6ParamsE)
        /*0048*/ 	.short	0x0210
        /*004a*/ 	.short	0x0418


	//----- nvinfo : EIATTR_SW_WAR
	.align		4
.L_176:
        /*004c*/ 	.byte	0x04, 0x36
        /*004e*/ 	.short	(.L_178 - .L_177)
.L_177:
        /*0050*/ 	.word	0x00000008
.L_178:


//--------------------- .nv.info._ZN7cutlass13device_kernelIN5flash19enable_sm80_to_sm89INS1_16FlashAttnFwdSm80INS1_25CollectiveMainloopFwdSm80ILi8ELi1ELb1EN4cute5tupleIJNS5_1CILi128EEES8_S8_EEELi128ENS_6half_tEfNS_4arch4Sm80ELb1ELb0ELb1ELb0ELb0ELb0ELb1ELb1EEENS1_21CollectiveEpilogueFwdIS9_NS6_IJNS7_ILi1EEESF_SF_EEESA_SC_Li256ELb0ELb1ELb1ELb0EEENS1_30DynamicPersistentTileSchedulerILi256ELi256ELb1ELb1ELb0EEEEEEEEEvNT_6ParamsE --------------------------
	.section	.nv.info._ZN7cutlass13device_kernelIN5flash19enable_sm80_to_sm89INS1_16FlashAttnFwdSm80INS1_25CollectiveMainloopFwdSm80ILi8ELi1ELb1EN4cute5tupleIJNS5_1CILi128EEES8_S8_EEELi128ENS_6half_tEfNS_4arch4Sm80ELb1ELb0ELb1ELb0ELb0ELb0ELb1ELb1EEENS1_21CollectiveEpilogueFwdIS9_NS6_IJNS7_ILi1EEESF_SF_EEESA_SC_Li256ELb0ELb1ELb1ELb0EEENS1_30DynamicPersistentTileSchedulerILi256ELi256ELb1ELb1ELb0EEEEEEEEEvNT_6ParamsE,"",@"SHT_CUDA_INFO"
	.sectionflags	@""
	.align	4


	//----- nvinfo : EIATTR_CUDA_API_VERSION
	.align		4
        /*0000*/ 	.byte	0x04, 0x37
        /*0002*/ 	.short	(.L_180 - .L_179)
.L_179:
        /*0004*/ 	.word	0x00000082


	//----- nvinfo : EIATTR_KPARAM_INFO
	.align		4
.L_180:
        /*0008*/ 	.byte	0x04, 0x17
        /*000a*/ 	.short	(.L_182 - .L_181)
.L_181:
        /*000c*/ 	.word	0x00000000
        /*0010*/ 	.short	0x0000
        /*0012*/ 	.short	0x0000
        /*0014*/ 	.byte	0x00, 0xf0, 0xa1, 0x10


	//----- nvinfo : EIATTR_SPARSE_MMA_MASK
	.align		4
.L_182:
        /*0018*/ 	.byte	0x03, 0x50
        /*001a*/ 	.short	0x0000


	//----- nvinfo : EIATTR_MAXREG_COUNT
	.align		4
        /*001c*/ 	.byte	0x03, 0x1b
        /*001e*/ 	.short	0x00ff


	//----- nvinfo : EIATTR_MERCURY_ISA_VERSION
	.align		4
        /*0020*/ 	.byte	0x03, 0x5f
        /*0022*/ 	.short	0x0101


	//----- nvinfo : EIATTR_EXIT_INSTR_OFFSETS
	.align		4
        /*0024*/ 	.byte	0x04, 0x1c
        /*0026*/ 	.short	(.L_184 - .L_183)


	//   ....[0]....
.L_183:
        /*0028*/ 	.word	0x00000010


	//----- nvinfo : EIATTR_MAX_THREADS
	.align		4
.L_184:
        /*002c*/ 	.byte	0x04, 0x05
        /*002e*/ 	.short	(.L_186 - .L_185)
.L_185:
        /*0030*/ 	.word	0x00000100
        /*0034*/ 	.word	0x00000001
        /*0038*/ 	.word	0x00000001


	//----- nvinfo : EIATTR_CBANK_PARAM_SIZE
	.align		4
.L_186:
        /*003c*/ 	.byte	0x03, 0x19
        /*003e*/ 	.short	0x0428


	//----- nvinfo : EIATTR_PARAM_CBANK
	.align		4
        /*0040*/ 	.byte	0x04, 0x0a
        /*0042*/ 	.short	(.L_188 - .L_187)
	.align		4
.L_187:
        /*0044*/ 	.word	index@(.nv.constant0._ZN7cutlass13device_kernelIN5flash19enable_sm80_to_sm89INS1_16FlashAttnFwdSm80INS1_25CollectiveMainloopFwdSm80ILi8ELi1ELb1EN4cute5tupleIJNS5_1CILi128EEES8_S8_EEELi128ENS_6half_tEfNS_4arch4Sm80ELb1ELb0ELb1ELb0ELb0ELb0ELb1ELb1EEENS1_21CollectiveEpilogueFwdIS9_NS6_IJNS7_ILi1EEESF_SF_EEESA_SC_Li256ELb0ELb1ELb1ELb0EEENS1_30DynamicPersistentTileSchedulerILi256ELi256ELb1ELb1ELb0EEEEEEEEEvNT_6ParamsE)
        /*0048*/ 	.short	0x0210
        /*004a*/ 	.short	0x0428


	//----- nvinfo : EIATTR_SW_WAR
	.align		4
.L_188:
        /*004c*/ 	.byte	0x04, 0x36
        /*004e*/ 	.short	(.L_190 - .L_189)
.L_189:
        /*0050*/ 	.word	0x00000008
.L_190:


//--------------------- .nv.info._ZN7cutlass13device_kernelIN5flash19enable_sm80_to_sm89INS1_16FlashAttnFwdSm80INS1_25CollectiveMainloopFwdSm80ILi4ELi1ELb0EN4cute5tupleIJNS5_1CILi128EEENS7_ILi64EEES8_EEELi128ENS_6half_tEfNS_4arch4Sm80ELb0ELb0ELb1ELb0ELb0ELb0ELb1ELb1EEENS1_21CollectiveEpilogueFwdINS6_IJS8_S8_S9_EEENS6_IJNS7_ILi1EEESH_SH_EEESB_SD_Li128ELb0ELb1ELb1ELb0EEENS1_19SingleTileSchedulerILb0ELb1ELb1ELi128EEEEEEEEEvNT_6ParamsE --------------------------
	.section	.nv.info._ZN7cutlass13device_kernelIN5flash19enable_sm80_to_sm89INS1_16FlashAttnFwdSm80INS1_25CollectiveMainloopFwdSm80ILi4ELi1ELb0EN4cute5tupleIJNS5_1CILi128EEENS7_ILi64EEES8_EEELi128ENS_6half_tEfNS_4arch4Sm80ELb0ELb0ELb1ELb0ELb0ELb0ELb1ELb1EEENS1_21CollectiveEpilogueFwdINS6_IJS8_S8_S9_EEENS6_IJNS7_ILi1EEESH_SH_EEESB_SD_Li128ELb0ELb1ELb1ELb0EEENS1_19SingleTileSchedulerILb0ELb1ELb1ELi128EEEEEEEEEvNT_6ParamsE,"",@"SHT_CUDA_INFO"
	.sectionflags	@""
	.align	4


	//----- nvinfo : EIATTR_CUDA_API_VERSION
	.align		4
        /*0000*/ 	.byte	0x04, 0x37
        /*0002*/ 	.short	(.L_192 - .L_191)
.L_191:
        /*0004*/ 	.word	0x00000082


	//----- nvinfo : EIATTR_KPARAM_INFO
	.align		4
.L_192:
        /*0008*/ 	.byte	0x04, 0x17
        /*000a*/ 	.short	(.L_194 - .L_193)
.L_193:
        /*000c*/ 	.word	0x00000000
        /*0010*/ 	.short	0x0000
        /*0012*/ 	.short	0x0000
        /*0014*/ 	.byte	0x00, 0xf0, 0x61, 0x10


	//----- nvinfo : EIATTR_SPARSE_MMA_MASK
	.align		4
.L_194:
        /*0018*/ 	.byte	0x03, 0x50
        /*001a*/ 	.short	0x0000


	//----- nvinfo : EIATTR_MAXREG_COUNT
	.align		4
        /*001c*/ 	.byte	0x03, 0x1b
        /*001e*/ 	.short	0x00ff


	//----- nvinfo : EIATTR_MERCURY_ISA_VERSION
	.align		4
        /*0020*/ 	.byte	0x03, 0x5f
        /*0022*/ 	.short	0x0101


	//----- nvinfo : EIATTR_EXIT_INSTR_OFFSETS
	.align		4
        /*0024*/ 	.byte	0x04, 0x1c
        /*0026*/ 	.short	(.L_196 - .L_195)


	//   ....[0]....
.L_195:
        /*0028*/ 	.word	0x00000010


	//----- nvinfo : EIATTR_MAX_THREADS
	.align		4
.L_196:
        /*002c*/ 	.byte	0x04, 0x05
        /*002e*/ 	.short	(.L_198 - .L_197)
.L_197:
        /*0030*/ 	.word	0x00000080
        /*0034*/ 	.word	0x00000001
        /*0038*/ 	.word	0x00000001


	//----- nvinfo : EIATTR_CBANK_PARAM_SIZE
	.align		4
.L_198:
        /*003c*/ 	.byte	0x03, 0x19
        /*003e*/ 	.short	0x0418


	//----- nvinfo : EIATTR_PARAM_CBANK
	.align		4
        /*0040*/ 	.byte	0x04, 0x0a
        /*0042*/ 	.short	(.L_200 - .L_199)
	.align		4
.L_199:
        /*0044*/ 	.word	index@(.nv.constant0._ZN7cutlass13device_kernelIN5flash19enable_sm80_to_sm89INS1_16FlashAttnFwdSm80INS1_25CollectiveMainloopFwdSm80ILi4ELi1ELb0EN4cute5tupleIJNS5_1CILi128EEENS7_ILi64EEES8_EEELi128ENS_6half_tEfNS_4arch4Sm80ELb0ELb0ELb1ELb0ELb0ELb0ELb1ELb1EEENS1_21CollectiveEpilogueFwdINS6_IJS8_S8_S9_EEENS6_IJNS7_ILi1EEESH_SH_EEESB_SD_Li128ELb0ELb1ELb1ELb0EEENS1_19SingleTileSchedulerILb0ELb1ELb1ELi128EEEEEEEEEvNT_6ParamsE)
        /*0048*/ 	.short	0x0210
        /*004a*/ 	.short	0x0418


	//----- nvinfo : EIATTR_SW_WAR
	.align		4
.L_200:
        /*004c*/ 	.byte	0x04, 0x36
        /*004e*/ 	.short	(.L_202 - .L_201)
.L_201:
        /*0050*/ 	.word	0x00000008
.L_202:


//--------------------- .nv.info._ZN7cutlass13device_kernelIN5flash19enable_sm80_to_sm89INS1_16FlashAttnFwdSm80INS1_25CollectiveMainloopFwdSm80ILi8ELi1ELb1EN4cute5tupleIJNS5_1CILi128EEENS7_ILi112EEES8_EEELi128ENS_6half_tEfNS_4arch4Sm80ELb0ELb0ELb1ELb1ELb0ELb0ELb1ELb1EEENS1_21CollectiveEpilogueFwdINS6_IJS8_S8_S9_EEENS6_IJNS7_ILi1EEESH_SH_EEESB_SD_Li256ELb1ELb1ELb1ELb0EEENS1_36VarlenDynamicPersistentTileSchedulerILi128ELi112ELi256ELi256ELb1ELb1ELb0ELb0ELb1ELb1EEEEEEEEEvNT_6ParamsE --------------------------
	.section	.nv.info._ZN7cutlass13device_kernelIN5flash19enable_sm80_to_sm89INS1_16FlashAttnFwdSm80INS1_25CollectiveMainloopFwdSm80ILi8ELi1ELb1EN4cute5tupleIJNS5_1CILi128EEENS7_ILi112EEES8_EEELi128ENS_6half_tEfNS_4arch4Sm80ELb0ELb0ELb1ELb1ELb0ELb0ELb1ELb1EEENS1_21CollectiveEpilogueFwdINS6_IJS8_S8_S9_EEENS6_IJNS7_ILi1EEESH_SH_EEESB_SD_Li256ELb1ELb1ELb1ELb0EEENS1_36VarlenDynamicPersistentTileSchedulerILi128ELi112ELi256ELi256ELb1ELb1ELb0ELb0ELb1ELb1EEEEEEEEEvNT_6ParamsE,"",@"SHT_CUDA_INFO"
	.sectionflags	@""
	.align	4


	//----- nvinfo : EIATTR_CUDA_API_VERSION
	.align		4
        /*0000*/ 	.byte	0x04, 0x37
        /*0002*/ 	.short	(.L_204 - .L_203)
.L_203:
        /*0004*/ 	.word	0x00000082


	//----- nvinfo : EIATTR_KPARAM_INFO
	.align		4
.L_204:
        /*0008*/ 	.byte	0x04, 0x17
        /*000a*/ 	.short	(.L_206 - .L_205)
.L_205:
        /*000c*/ 	.word	0x00000000
        /*0010*/ 	.short	0x0000
        /*0012*/ 	.short	0x0000
        /*0014*/ 	.byte	0x00, 0xf0, 0xe1, 0x10


	//----- nvinfo : EIATTR_SPARSE_MMA_MASK
	.align		4
.L_206:
        /*0018*/ 	.byte	0x03, 0x50
        /*001a*/ 	.short	0x0000


	//----- nvinfo : EIATTR_MAXREG_COUNT
	.align		4
        /*001c*/ 	.byte	0x03, 0x1b
        /*001e*/ 	.short	0x00ff


	//----- nvinfo : EIATTR_MERCURY_ISA_VERSION
	.align		4
        /*0020*/ 	.byte	0x03, 0x5f
        /*0022*/ 	.short	0x0101


	//----- nvinfo : EIATTR_EXIT_INSTR_OFFSETS
	.align		4
        /*0024*/ 	.byte	0x04, 0x1c
        /*0026*/ 	.short	(.L_208 - .L_207)


	//   ....[0]....
.L_207:
        /*0028*/ 	.word	0x00000010


	//----- nvinfo : EIATTR_MAX_THREADS
	.align		4
.L_208:
        /*002c*/ 	.byte	0x04, 0x05
        /*002e*/ 	.short	(.L_210 - .L_209)
.L_209:
        /*0030*/ 	.word	0x00000100
        /*0034*/ 	.word	0x00000001
        /*0038*/ 	.word	0x00000001


	//----- nvinfo : EIATTR_CBANK_PARAM_SIZE
	.align		4
.L_210:
        /*003c*/ 	.byte	0x03, 0x19
        /*003e*/ 	.short	0x0438


	//----- nvinfo : EIATTR_PARAM_CBANK
	.align		4
        /*0040*/ 	.byte	0x04, 0x0a
        /*0042*/ 	.short	(.L_212 - .L_211)
	.align		4
.L_211:
        /*0044*/ 	.word	index@(.nv.constant0._ZN7cutlass13device_kernelIN5flash19enable_sm80_to_sm89INS1_16FlashAttnFwdSm80INS1_25CollectiveMainloopFwdSm80ILi8ELi1ELb1EN4cute5tupleIJNS5_1CILi128EEENS7_ILi112EEES8_EEELi128ENS_6half_tEfNS_4arch4Sm80ELb0ELb0ELb1ELb1ELb0ELb0ELb1ELb1EEENS1_21CollectiveEpilogueFwdINS6_IJS8_S8_S9_EEENS6_IJNS7_ILi1EEESH_SH_EEESB_SD_Li256ELb1ELb1ELb1ELb0EEENS1_36VarlenDynamicPersistentTileSchedulerILi128ELi112ELi256ELi256ELb1ELb1ELb0ELb0ELb1ELb1EEEEEEEEEvNT_6ParamsE)
        /*0048*/ 	.short	0x0210
        /*004a*/ 	.short	0x0438


	//----- nvinfo : EIATTR_SW_WAR
	.align		4
.L_212:
        /*004c*/ 	.byte	0x04, 0x36
        /*004e*/ 	.short	(.L_214 - .L_213)
.L_213:
        /*0050*/ 	.word	0x00000008
.L_214:


//--------------------- .nv.info._ZN7cutlass13device_kernelIN5flash19enable_sm80_to_sm89INS1_16FlashAttnFwdSm80INS1_25CollectiveMainloopFwdSm80ILi8ELi1ELb1EN4cute5tupleIJNS5_1CILi128EEENS7_ILi112EEES8_EEELi128ENS_6half_tEfNS_4arch4Sm80ELb0ELb0ELb1ELb1ELb0ELb1ELb1ELb1EEENS1_21CollectiveEpilogueFwdINS6_IJS8_S8_S9_EEENS6_IJNS7_ILi1EEESH_SH_EEESB_SD_Li256ELb1ELb1ELb1ELb0EEENS1_36VarlenDynamicPersistentTileSchedulerILi128ELi112ELi256ELi256ELb1ELb1ELb0ELb0ELb1ELb1EEEEEEEEEvNT_6ParamsE --------------------------
	.section	.nv.info._ZN7cutlass13device_kernelIN5flash19enable_sm80_to_sm89INS1_16FlashAttnFwdSm80INS1_25CollectiveMainloopFwdSm80ILi8ELi1ELb1EN4cute5tupleIJNS5_1CILi128EEENS7_ILi112EEES8_EEELi128ENS_6half_tEfNS_4arch4Sm80ELb0ELb0ELb1ELb1ELb0ELb1ELb1ELb1EEENS1_21CollectiveEpilogueFwdINS6_IJS8_S8_S9_EEENS6_IJNS7_ILi1EEESH_SH_EEESB_SD_Li256ELb1ELb1ELb1ELb0EEENS1_36VarlenDynamicPersistentTileSchedulerILi128ELi112ELi256ELi256ELb1ELb1ELb0ELb0ELb1ELb1EEEEEEEEEvNT_6ParamsE,"",@"SHT_CUDA_INFO"
	.sectionflags	@""
	.align	4


	//----- nvinfo : EIATTR_CUDA_API_VERSION
	.align		4
        /*0000*/ 	.byte	0x04, 0x37
        /*0002*/ 	.short	(.L_216 - .L_215)
.L_215:
        /*0004*/ 	.word	0x00000082


	//----- nvinfo : EIATTR_KPARAM_INFO
	.align		4
.L_216:
        /*0008*/ 	.byte	0x04, 0x17
        /*000a*/ 	.short	(.L_218 - .L_217)
.L_217:
        /*000c*/ 	.word	0x00000000
        /*0010*/ 	.short	0x0000
        /*0012*/ 	.short	0x0000
        /*0014*/ 	.byte	0x00, 0xf0, 0xe1, 0x10


	//----- nvinfo : EIATTR_SPARSE_MMA_MASK
	.align		4
.L_218:
        /*0018*/ 	.byte	0x03, 0x50
        /*001a*/ 	.short	0x0000


	//----- nvinfo : EIATTR_MAXREG_COUNT
	.align		4
        /*001c*/ 	.byte	0x03, 0x1b
        /*001e*/ 	.short	0x00ff


	//----- nvinfo : EIATTR_MERCURY_ISA_VERSION
	.align		4
        /*0020*/ 	.byte	0x03, 0x5f
        /*0022*/ 	.short	0x0101


	//----- nvinfo : EIATTR_EXIT_INSTR_OFFSETS
	.align		4
        /*0024*/ 	.byte	0x04, 0x1c
        /*0026*/ 	.short	(.L_220 - .L_219)


	//   ....[0]....
.L_219:
        /*0028*/ 	.word	0x00000010


	//----- nvinfo : EIATTR_MAX_THREADS
	.align		4
.L_220:
        /*002c*/ 	.byte	0x04, 0x05
        /*002e*/ 	.short	(.L_222 - .L_221)
.L_221:
        /*0030*/ 	.word	0x00000100
        /*0034*/ 	.word	0x00000001
        /*0038*/ 	.word	0x00000001


	//----- nvinfo : EIATTR_CBANK_PARAM_SIZE
	.align		4
.L_222:
        /*003c*/ 	.byte	0x03, 0x19
        /*003e*/ 	.short	0x0438


	//----- nvinfo : EIATTR_PARAM_CBANK
	.align		4
        /*0040*/ 	.byte	0x04, 0x0a
        /*0042*/ 	.short	(.L_224 - .L_223)
	.align		4
.L_223:
        /*0044*/ 	.word	index@(.nv.constant0._ZN7cutlass13device_kernelIN5flash19enable_sm80_to_sm89INS1_16FlashAttnFwdSm80INS1_25CollectiveMainloopFwdSm80ILi8ELi1ELb1EN4cute5tupleIJNS5_1CILi128EEENS7_ILi112EEES8_EEELi128ENS_6half_tEfNS_4arch4Sm80ELb0ELb0ELb1ELb1ELb0ELb1ELb1ELb1EEENS1_21CollectiveEpilogueFwdINS6_IJS8_S8_S9_EEENS6_IJNS7_ILi1EEESH_SH_EEESB_SD_Li256ELb1ELb1ELb1ELb0EEENS1_36VarlenDynamicPersistentTileSchedulerILi128ELi112ELi256ELi256ELb1ELb1ELb0ELb0ELb1ELb1EEEEEEEEEvNT_6ParamsE)
        /*0048*/ 	.short	0x0210
        /*004a*/ 	.short	0x0438


	//----- nvinfo : EIATTR_SW_WAR
	.align		4
.L_224:
        /*004c*/ 	.byte	0x04, 0x36
        /*004e*/ 	.short	(.L_226 - .L_225)
.L_225:
        /*0050*/ 	.word	0x00000008
.L_226:


//--------------------- .nv.info._ZN7cutlass13device_kernelIN5flash19enable_sm80_to_sm89INS1_16FlashAttnFwdSm80INS1_25CollectiveMainloopFwdSm80ILi4ELi1ELb0EN4cute5tupleIJNS5_1CILi128EEENS7_ILi48EEES8_EEELi128ENS_6half_tEfNS_4arch4Sm80ELb0ELb1ELb1ELb0ELb0ELb0ELb1ELb1EEENS1_21CollectiveEpilogueFwdINS6_IJS8_S8_S9_EEENS6_IJNS7_ILi1EEESH_SH_EEESB_SD_Li128ELb0ELb1ELb1ELb0EEENS1_19SingleTileSchedulerILb0ELb1ELb1ELi128EEEEEEEEEvNT_6ParamsE --------------------------
	.section	.nv.info._ZN7cutlass13device_kernelIN5flash19enable_sm80_to_sm89INS1_16FlashAttnFwdSm80INS1_25CollectiveMainloopFwdSm80ILi4ELi1ELb0EN4cute5tupleIJNS5_1CILi128EEENS7_ILi48EEES8_EEELi128ENS_6half_tEfNS_4arch4Sm80ELb0ELb1ELb1ELb0ELb0ELb0ELb1ELb1EEENS1_21CollectiveEpilogueFwdINS6_IJS8_S8_S9_EEENS6_IJNS7_ILi1EEESH_SH_EEESB_SD_Li128ELb0ELb1ELb1ELb0EEENS1_19SingleTileSchedulerILb0ELb1ELb1ELi128EEEEEEEEEvNT_6ParamsE,"",@"SHT_CUDA_INFO"
	.sectionflags	@""
	.align	4


	//----- nvinfo : EIATTR_CUDA_API_VERSION
	.align		4
        /*0000*/ 	.byte	0x04, 0x37
        /*0002*/ 	.short	(.L_228 - .L_227)
.L_227:
        /*0004*/ 	.word	0x00000082


	//----- nvinfo : EIATTR_KPARAM_INFO
	.align		4
.L_228:
        /*0008*/ 	.byte	0x04, 0x17
        /*000a*/ 	.short	(.L_230 - .L_229)
.L_229:
        /*000c*/ 	.word	0x00000000
        /*0010*/ 	.short	0x0000
        /*0012*/ 	.short	0x0000
        /*0014*/ 	.byte	0x00, 0xf0, 0x61, 0x10


	//----- nvinfo : EIATTR_SPARSE_MMA_MASK
	.align		4
.L_230:
        /*0018*/ 	.byte	0x03, 0x50
        /*001a*/ 	.short	0x0000


	//----- nvinfo : EIATTR_MAXREG_COUNT
	.align		4
        /*001c*/ 	.byte	0x03, 0x1b
        /*001e*/ 	.short	0x00ff


	//----- nvinfo : EIATTR_MERCURY_ISA_VERSION
	.align		4
        /*0020*/ 	.byte	0x03, 0x5f
        /*0022*/ 	.short	0x0101


	//----- nvinfo : EIATTR_EXIT_INSTR_OFFSETS
	.align		4
        /*0024*/ 	.byte	0x04, 0x1c
        /*0026*/ 	.short	(.L_232 - .L_231)


	//   ....[0]....
.L_231:
        /*0028*/ 	.word	0x00000010


	//----- nvinfo : EIATTR_MAX_THREADS
	.align		4
.L_232:
        /*002c*/ 	.byte	0x04, 0x05
        /*002e*/ 	.short	(.L_234 - .L_233)
.L_233:
        /*0030*/ 	.word	0x00000080
        /*0034*/ 	.word	0x00000001
        /*0038*/ 	.word	0x00000001


	//----- nvinfo : EIATTR_CBANK_PARAM_SIZE
	.align		4
.L_234:
        /*003c*/ 	.byte	0x03, 0x19
        /*003e*/ 	.short	0x0418


	//----- nvinfo : EIATTR_PARAM_CBANK
	.align		4
        /*0040*/ 	.byte	0x04, 0x0a
        /*0042*/ 	.short	(.L_236 - .L_235)
	.align		4
.L_235:
        /*0044*/ 	.word	index@(.nv.constant0._ZN7cutlass13device_kernelIN5flash19enable_sm80_to_sm89INS1_16FlashAttnFwdSm80INS1_25CollectiveMainloopFwdSm80ILi4ELi1ELb0EN4cute5tupleIJNS5_1CILi128EEENS7_ILi48EEES8_EEELi128ENS_6half_tEfNS_4arch4Sm80ELb0ELb1ELb1ELb0ELb0ELb0ELb1ELb1EEENS1_21CollectiveEpilogueFwdINS6_IJS8_S8_S9_EEENS6_IJNS7_ILi1EEESH_SH_EEESB_SD_Li128ELb0ELb1ELb1ELb0EEENS1_19SingleTileSchedulerILb0ELb1ELb1ELi128EEEEEEEEEvNT_6ParamsE)
        /*0048*/ 	.short	0x0210
        /*004a*/ 	.short	0x0418


	//----- nvinfo : EIATTR_SW_WAR
	.align		4
.L_236:
        /*004c*/ 	.byte	0x04, 0x36
        /*004e*/ 	.short	(.L_238 - .L_237)
.L_237:
        /*0050*/ 	.word	0x00000008
.L_238:


//--------------------- .nv.info._ZN7cutlass13device_kernelIN5flash19enable_sm80_to_sm89INS1_16FlashAttnFwdSm80INS1_25CollectiveMainloopFwdSm80ILi8ELi1ELb1EN4cute5tupleIJNS5_1CILi128EEENS7_ILi96EEES8_EEELi128ENS_6half_tEfNS_4arch4Sm80ELb0ELb1ELb1ELb1ELb0ELb0ELb1ELb1EEENS1_21CollectiveEpilogueFwdINS6_IJS8_S8_S9_EEENS6_IJNS7_ILi1EEESH_SH_EEESB_SD_Li256ELb1ELb1ELb1ELb0EEENS1_36VarlenDynamicPersistentTileSchedulerILi128ELi96ELi256ELi256ELb1ELb1ELb0ELb1ELb0ELb1EEEEEEEEEvNT_6ParamsE --------------------------
	.section	.nv.info._ZN7cutlass13device_kernelIN5flash19enable_sm80_to_sm89INS1_16FlashAttnFwdSm80INS1_25CollectiveMainloopFwdSm80ILi8ELi1ELb1EN4cute5tupleIJNS5_1CILi128EEENS7_ILi96EEES8_EEELi128ENS_6half_tEfNS_4arch4Sm80ELb0ELb1ELb1ELb1ELb0ELb0ELb1ELb1EEENS1_21CollectiveEpilogueFwdINS6_IJS8_S8_S9_EEENS6_IJNS7_ILi1EEESH_SH_EEESB_SD_Li256ELb1ELb1ELb1ELb0EEENS1_36VarlenDynamicPersistentTileSchedulerILi128ELi96ELi256ELi256ELb1ELb1ELb0ELb1ELb0ELb1EEEEEEEEEvNT_6ParamsE,"",@"SHT_CUDA_INFO"
	.sectionflags	@""
	.align	4


	//----- nvinfo : EIATTR_CUDA_API_VERSION
	.align		4
        /*0000*/ 	.byte	0x04, 0x37
        /*0002*/ 	.short	(.L_240 - .L_239)
.L_239:
        /*0004*/ 	.word	0x00000082


	//----- nvinfo : EIATTR_KPARAM_INFO
	.align		4
.L_240:
        /*0008*/ 	.byte	0x04, 0x17
        /*000a*/ 	.short	(.L_242 - .L_241)
.L_241:
        /*000c*/ 	.word	0x00000000
        /*0010*/ 	.short	0x0000
        /*0012*/ 	.short	0x0000
        /*0014*/ 	.byte	0x00, 0xf0, 0xe1, 0x10


	//----- nvinfo : EIATTR_SPARSE_MMA_MASK
	.align		4
.L_242:
        /*0018*/ 	.byte	0x03, 0x50
        /*001a*/ 	.short	0x0000


	//----- nvinfo : EIATTR_MAXREG_COUNT
	.align		4
        /*001c*/ 	.byte	0x03, 0x1b
        /*001e*/ 	.short	0x00ff


	//----- nvinfo : EIATTR_MERCURY_ISA_VERSION
	.align		4
        /*0020*/ 	.byte	0x03, 0x5f
        /*0022*/ 	.short	0x0101


	//----- nvinfo : EIATTR_EXIT_INSTR_OFFSETS
	.align		4
        /*0024*/ 	.byte	0x04, 0x1c
        /*0026*/ 	.short	(.L_244 - .L_243)


	//   ....[0]....
.L_243:
        /*0028*/ 	.word	0x00000010


	//----- nvinfo : EIATTR_MAX_THREADS
	.align		4
.L_244:
        /*002c*/ 	.byte	0x04, 0x05
        /*002e*/ 	.short	(.L_246 - .L_245)
.L_245:
        /*0030*/ 	.word	0x00000100
        /*0034*/ 	.word	0x00000001
        /*0038*/ 	.word	0x00000001


	//----- nvinfo : EIATTR_CBANK_PARAM_SIZE
	.align		4
.L_246:
        /*003c*/ 	.byte	0x03, 0x19
        /*003e*/ 	.short	0x0438


	//----- nvinfo : EIATTR_PARAM_CBANK
	.align		4
        /*0040*/ 	.byte	0x04, 0x0a
        /*0042*/ 	.short	(.L_248 - .L_247)
	.align		4
.L_247:
        /*0044*/ 	.word	index@(.nv.constant0._ZN7cutlass13device_kernelIN5flash19enable_sm80_to_sm89INS1_16FlashAttnFwdSm80INS1_25CollectiveMainloopFwdSm80ILi8ELi1ELb1EN4cute5tupleIJNS5_1CILi128EEENS7_ILi96EEES8_EEELi128ENS_6half_tEfNS_4arch4Sm80ELb0ELb1ELb1ELb1ELb0ELb0ELb1ELb1EEENS1_21CollectiveEpilogueFwdINS6_IJS8_S8_S9_EEENS6_IJNS7_ILi1EEESH_SH_EEESB_SD_Li256ELb1ELb1ELb1ELb0EEENS1_36VarlenDynamicPersistentTileSchedulerILi128ELi96ELi256ELi256ELb1ELb1ELb0ELb1ELb0ELb1EEEEEEEEEvNT_6ParamsE)
        /*0048*/ 	.short	0x0210
        /*004a*/ 	.short	0x0438


	//----- nvinfo : EIATTR_SW_WAR
	.align		4
.L_248:
        /*004c*/ 	.byte	0x04, 0x36
        /*004e*/ 	.short	(.L_250 - .L_249)
.L_249:
        /*0050*/ 	.word	0x00000008
.L_250:


//--------------------- .nv.info._ZN7cutlass13device_kernelIN5flash19enable_sm80_to_sm89INS1_16FlashAttnFwdSm80INS1_25CollectiveMainloopFwdSm80ILi8ELi1ELb1EN4cute5tupleIJNS5_1CILi128EEENS7_ILi96EEES8_EEELi128ENS_6half_tEfNS_4arch4Sm80ELb0ELb1ELb1ELb1ELb0ELb1ELb1ELb1EEENS1_21CollectiveEpilogueFwdINS6_IJS8_S8_S9_EEENS6_IJNS7_ILi1EEESH_SH_EEESB_SD_Li256ELb1ELb1ELb1ELb0EEENS1_36VarlenDynamicPersistentTileSchedulerILi128ELi96ELi256ELi256ELb1ELb1ELb0ELb1ELb0ELb1EEEEEEEEEvNT_6ParamsE --------------------------
	.section	.nv.info._ZN7cutlass13device_kernelIN5flash19enable_sm80_to_sm89INS1_16FlashAttnFwdSm80INS1_25CollectiveMainloopFwdSm80ILi8ELi1ELb1EN4cute5tupleIJNS5_1CILi128EEENS7_ILi96EEES8_EEELi128ENS_6half_tEfNS_4arch4Sm80ELb0ELb1ELb1ELb1ELb0ELb1ELb1ELb1EEENS1_21CollectiveEpilogueFwdINS6_IJS8_S8_S9_EEENS6_IJNS7_ILi1EEESH_SH_EEESB_SD_Li256ELb1ELb1ELb1ELb0EEENS1_36VarlenDynamicPersistentTileSchedulerILi128ELi96ELi256ELi256ELb1ELb1ELb0ELb1ELb0ELb1EEEEEEEEEvNT_6ParamsE,"",@"SHT_CUDA_INFO"
	.sectionflags	@""
	.align	4


	//----- nvinfo : EIATTR_CUDA_API_VERSION
	.align		4
        /*0000*/ 	.byte	0x04, 0x37
        /*0002*/ 	.short	(.L_252 - .L_251)
.L_251:
        /*0004*/ 	.word	0x00000082


	//----- nvinfo : EIATTR_KPARAM_INFO
	.align		4
.L_252:
        /*0008*/ 	.byte	0x04, 0x17
        /*000a*/ 	.short	(.L_254 - .L_253)
.L_253:
        /*000c*/ 	.word	0x00000000
        /*0010*/ 	.short	0x0000
        /*0012*/ 	.short	0x0000
        /*0014*/ 	.byte	0x00, 0xf0, 0xe1, 0x10


	//----- nvinfo : EIATTR_SPARSE_MMA_MASK
	.align		4
.L_254:
        /*0018*/ 	.byte	0x03, 0x50
        /*001a*/ 	.short	0x0000


	//----- nvinfo : EIATTR_MAXREG_COUNT
	.align		4
        /*001c*/ 	.byte	0x03, 0x1b
        /*001e*/ 	.short	0x00ff


	//----- nvinfo : EIATTR_MERCURY_ISA_VERSION
	.align		4
        /*0020*/ 	.byte	0x03, 0x5f
        /*0022*/ 	.short	0x0101


	//----- nvinfo : EIATTR_EXIT_INSTR_OFFSETS
	.align		4
        /*0024*/ 	.byte	0x04, 0x1c
        /*0026*/ 	.short	(.L_256 - .L_255)


	//   ....[0]....
.L_255:
        /*0028*/ 	.word	0x00000010


	//----- nvinfo : EIATTR_MAX_THREADS
	.align		4
.L_256:
        /*002c*/ 	.byte	0x04, 0x05
        /*002e*/ 	.short	(.L_258 - .L_257)
.L_257:
        /*0030*/ 	.word	0x00000100
        /*0034*/ 	.word	0x00000001
        /*0038*/ 	.word	0x00000001


	//----- nvinfo : EIATTR_CBANK_PARAM_SIZE
	.align		4
.L_258:
        /*003c*/ 	.byte	0x03, 0x19
        /*003e*/ 	.short	0x0438


	//----- nvinfo : EIATTR_PARAM_CBANK
	.align		4
        /*0040*/ 	.byte	0x04, 0x0a
        /*0042*/ 	.short	(.L_260 - .L_259)
	.align		4
.L_259:
        /*0044*/ 	.word	index@(.nv.constant0._ZN7cutlass13device_kernelIN5flash19enable_sm80_to_sm89INS1_16FlashAttnFwdSm80INS1_25CollectiveMainloopFwdSm80ILi8ELi1ELb1EN4cute5tupleIJNS5_1CILi128EEENS7_ILi96EEES8_EEELi128ENS_6half_tEfNS_4arch4Sm80ELb0ELb1ELb1ELb1ELb0ELb1ELb1ELb1EEENS1_21CollectiveEpilogueFwdINS6_IJS8_S8_S9_EEENS6_IJNS7_ILi1EEESH_SH_EEESB_SD_Li256ELb1ELb1ELb1ELb0EEENS1_36VarlenDynamicPersistentTileSchedulerILi128ELi96ELi256ELi256ELb1ELb1ELb0ELb1ELb0ELb1EEEEEEEEEvNT_6ParamsE)
        /*0048*/ 	.short	0x0210
        /*004a*/ 	.short	0x0438


	//----- nvinfo : EIATTR_SW_WAR
	.align		4
.L_260:
        /*004c*/ 	.byte	0x04, 0x36
        /*004e*/ 	.short	(.L_262 - .L_261)
.L_261:
        /*0050*/ 	.word	0x00000008
.L_262:


//--------------------- .nv.info._ZN7cutlass13device_kernelIN5flash19enable_sm80_to_sm89INS1_16FlashAttnFwdSm80INS1_25CollectiveMainloopFwdSm80ILi4ELi1ELb0EN4cute5tupleIJNS5_1CILi128EEENS7_ILi64EEES8_EEELi128ENS_6half_tEfNS_4arch4Sm80ELb1ELb0ELb1ELb0ELb0ELb0ELb1ELb1EEENS1_21CollectiveEpilogueFwdINS6_IJS8_S8_S9_EEENS6_IJNS7_ILi1EEESH_SH_EEESB_SD_Li128ELb0ELb1ELb1ELb0EEENS1_30DynamicPersistentTileSchedulerILi128ELi128ELb1ELb1ELb0EEEEEEEEEvNT_6ParamsE --------------------------
	.section	.nv.info._ZN7cutlass13device_kernelIN5flash19enable_sm80_to_sm89INS1_16FlashAttnFwdSm80INS1_25CollectiveMainloopFwdSm80ILi4ELi1ELb0EN4cute5tupleIJNS5_1CILi128EEENS7_ILi64EEES8_EEELi128ENS_6half_tEfNS_4arch4Sm80ELb1ELb0ELb1ELb0ELb0ELb0ELb1ELb1EEENS1_21CollectiveEpilogueFwdINS6_IJS8_S8_S9_EEENS6_IJNS7_ILi1EEESH_SH_EEESB_SD_Li128ELb0ELb1ELb1ELb0EEENS1_30DynamicPersistentTileSchedulerILi128ELi128ELb1ELb1ELb0EEEEEEEEEvNT_6ParamsE,"",@"SHT_CUDA_INFO"
	.sectionflags	@""
	.align	4


	//----- nvinfo : EIATTR_CUDA_API_VERSION
	.align		4
        /*0000*/ 	.byte	0x04, 0x37
        /*0002*/ 	.short	(.L_264 - .L_263)
.L_263:
        /*0004*/ 	.word	0x00000082


	//----- nvinfo : EIATTR_KPARAM_INFO
	.align		4
.L_264:
        /*0008*/ 	.byte	0x04, 0x17
        /*000a*/ 	.short	(.L_266 - .L_265)
.L_265:
        /*000c*/ 	.word	0x00000000
        /*0010*/ 	.short	0x0000
        /*0012*/ 	.short	0x0000
        /*0014*/ 	.byte	0x00, 0xf0, 0xa1, 0x10


	//----- nvinfo : EIATTR_SPARSE_MMA_MASK
	.align		4
.L_266:
        /*0018*/ 	.byte	0x03, 0x50
        /*001a*/ 	.short	0x0000


	//----- nvinfo : EIATTR_MAXREG_COUNT
	.align		4
        /*001c*/ 	.byte	0x03, 0x1b
        /*001e*/ 	.short	0x00ff


	//----- nvinfo : EIATTR_MERCURY_ISA_VERSION
	.align		4
        /*0020*/ 	.byte	0x03, 0x5f
        /*0022*/ 	.short	0x0101


	//----- nvinfo : EIATTR_EXIT_INSTR_OFFSETS
	.align		4
        /*0024*/ 	.byte	0x04, 0x1c
        /*0026*/ 	.short	(.L_268 - .L_267)


	//   ....[0]....
.L_267:
        /*0028*/ 	.word	0x00000010


	//----- nvinfo : EIATTR_MAX_THREADS
	.align		4
.L_268:
        /*002c*/ 	.byte	0x04, 0x05
        /*002e*/ 	.short	(.L_270 - .L_269)
.L_269:
        /*0030*/ 	.word	0x00000080
        /*0034*/ 	.word	0x00000001
        /*0038*/ 	.word	0x00000001


	//----- nvinfo : EIATTR_CBANK_PARAM_SIZE
	.align		4
.L_270:
        /*003c*/ 	.byte	0x03, 0x19
        /*003e*/ 	.short	0x0428


	//----- nvinfo : EIATTR_PARAM_CBANK
	.align		4
        /*0040*/ 	.byte	0x04, 0x0a
        /*0042*/ 	.short	(.L_272 - .L_271)
	.align		4
.L_271:
        /*0044*/ 	.word	index@(.nv.constant0._ZN7cutlass13device_kernelIN5flash19enable_sm80_to_sm89INS1_16FlashAttnFwdSm80INS1_25CollectiveMainloopFwdSm80ILi4ELi1ELb0EN4cute5tupleIJNS5_1CILi128EEENS7_ILi64EEES8_EEELi128ENS_6half_tEfNS_4arch4Sm80ELb1ELb0ELb1ELb0ELb0ELb0ELb1ELb1EEENS1_21CollectiveEpilogueFwdINS6_IJS8_S8_S9_EEENS6_IJNS7_ILi1EEESH_SH_EEESB_SD_Li128ELb0ELb1ELb1ELb0EEENS1_30DynamicPersistentTileSchedulerILi128ELi128ELb1ELb1ELb0EEEEEEEEEvNT_6ParamsE)
        /*0048*/ 	.short	0x0210
        /*004a*/ 	.short	0x0428


	//----- nvinfo : EIATTR_SW_WAR
	.align		4
.L_272:
        /*004c*/ 	.byte	0x04, 0x36
        /*004e*/ 	.short	(.L_274 - .L_273)
.L_273:
        /*0050*/ 	.word	0x00000008
.L_274:


//--------------------- .nv.info._ZN7cutlass13device_kernelIN5flash19enable_sm80_to_sm89INS1_16FlashAttnFwdSm80INS1_25CollectiveMainloopFwdSm80ILi8ELi1ELb1EN4cute5tupleIJNS5_1CILi128EEENS7_ILi112EEES8_EEELi128ENS_6half_tEfNS_4arch4Sm80ELb1ELb0ELb1ELb1ELb0ELb0ELb1ELb1EEENS1_21CollectiveEpilogueFwdINS6_IJS8_S8_S9_EEENS6_IJNS7_ILi1EEESH_SH_EEESB_SD_Li256ELb1ELb1ELb1ELb0EEENS1_36VarlenDynamicPersistentTileSchedulerILi128ELi112ELi256ELi256ELb1ELb1ELb0ELb1ELb1ELb1EEEEEEEEEvNT_6ParamsE --------------------------
	.section	.nv.info._ZN7cutlass13device_kernelIN5flash19enable_sm80_to_sm89INS1_16FlashAttnFwdSm80INS1_25CollectiveMainloopFwdSm80ILi8ELi1ELb1EN4cute5tupleIJNS5_1CILi128EEENS7_ILi112EEES8_EEELi128ENS_6half_tEfNS_4arch4Sm80ELb1ELb0ELb1ELb1ELb0ELb0ELb1ELb1EEENS1_21CollectiveEpilogueFwdINS6_IJS8_S8_S9_EEENS6_IJNS7_ILi1EEESH_SH_EEESB_SD_Li256ELb1ELb1ELb1ELb0EEENS1_36VarlenDynamicPersistentTileSchedulerILi128ELi112ELi256ELi256ELb1ELb1ELb0ELb1ELb1ELb1EEEEEEEEEvNT_6ParamsE,"",@"SHT_CUDA_INFO"
	.sectionflags	@""
	.align	4


	//----- nvinfo : EIATTR_CUDA_API_VERSION
	.align		4
        /*0000*/ 	.byte	0x04, 0x37
        /*0002*/ 	.short	(.L_276 - .L_275)
.L_275:
        /*0004*/ 	.word	0x00000082


	//----- nvinfo : EIATTR_KPARAM_INFO
	.align		4
.L_276:
        /*0008*/ 	.byte	0x04, 0x17
        /*000a*/ 	.short	(.L_278 - .L_277)
.L_277:
        /*000c*/ 	.word	0x00000000
        /*0010*/ 	.short	0x0000
        /*0012*/ 	.short	0x0000
        /*0014*/ 	.byte	0x00, 0xf0, 0xe1, 0x10


	//----- nvinfo : EIATTR_SPARSE_MMA_MASK
	.align		4
.L_278:
        /*0018*/ 	.byte	0x03, 0x50
        /*001a*/ 	.short	0x0000


	//----- nvinfo : EIATTR_MAXREG_COUNT
	.align		4
        /*001c*/ 	.byte	0x03, 0x1b
        /*001e*/ 	.short	0x00ff


	//----- nvinfo : EIATTR_MERCURY_ISA_VERSION
	.align		4
        /*0020*/ 	.byte	0x03, 0x5f
        /*0022*/ 	.short	0x0101


	//----- nvinfo : EIATTR_EXIT_INSTR_OFFSETS
	.align		4
        /*0024*/ 	.byte	0x04, 0x1c
        /*0026*/ 	.short	(.L_280 - .L_279)


	//   ....[0]....
.L_279:
        /*0028*/ 	.word	0x00000010


	//----- nvinfo : EIATTR_MAX_THREADS
	.align		4
.L_280:
        /*002c*/ 	.byte	0x04, 0x05
        /*002e*/ 	.short	(.L_282 - .L_281)
.L_281:
        /*0030*/ 	.word	0x00000100
        /*0034*/ 	.word	0x00000001
        /*0038*/ 	.word	0x00000001


	//----- nvinfo : EIATTR_CBANK_PARAM_SIZE
	.align		4
.L_282:
        /*003c*/ 	.byte	0x03, 0x19
        /*003e*/ 	.short	0x0438


	//----- nvinfo : EIATTR_PARAM_CBANK
	.align		4
        /*0040*/ 	.byte	0x04, 0x0a
        /*0042*/ 	.short	(.L_284 - .L_283)
	.align		4
.L_283:
        /*0044*/ 	.word	index@(.nv.constant0._ZN7cutlass13device_kernelIN5flash19enable_sm80_to_sm89INS1_16FlashAttnFwdSm80INS1_25CollectiveMainloopFwdSm80ILi8ELi1ELb1EN4cute5tupleIJNS5_1CILi128EEENS7_ILi112EEES8_EEELi128ENS_6half_tEfNS_4arch4Sm80ELb1ELb0ELb1ELb1ELb0ELb0ELb1ELb1EEENS1_21CollectiveEpilogueFwdINS6_IJS8_S8_S9_EEENS6_IJNS7_ILi1EEESH_SH_EEESB_SD_Li256ELb1ELb1ELb1ELb0EEENS1_36VarlenDynamicPersistentTileSchedulerILi128ELi112ELi256ELi256ELb1ELb1ELb0ELb1ELb1ELb1EEEEEEEEEvNT_6ParamsE)
        /*0048*/ 	.short	0x0210
        /*004a*/ 	.short	0x0438


	//----- nvinfo : EIATTR_SW_WAR
	.align		4
.L_284:
        /*004c*/ 	.byte	0x04, 0x36
        /*004e*/ 	.short	(.L_286 - .L_285)
.L_285:
        /*0050*/ 	.word	0x00000008
.L_286:


//--------------------- .nv.info._ZN7cutlass13device_kernelIN5flash19enable_sm80_to_sm89INS1_16FlashAttnFwdSm80INS1_25CollectiveMainloopFwdSm80ILi8ELi1ELb1EN4cute5tupleIJNS5_1CILi128EEENS7_ILi112EEES8_EEELi128ENS_6half_tEfNS_4arch4Sm80ELb1ELb0ELb1ELb1ELb0ELb1ELb1ELb1EEENS1_21CollectiveEpilogueFwdINS6_IJS8_S8_S9_EEENS6_IJNS7_ILi1EEESH_SH_EEESB_SD_Li256ELb1ELb1ELb1ELb0EEENS1_36VarlenDynamicPersistentTileSchedulerILi128ELi112ELi256ELi256ELb1ELb1ELb0ELb1ELb1ELb1EEEEEEEEEvNT_6ParamsE --------------------------
	.section	.nv.info._ZN7cutlass13device_kernelIN5flash19enable_sm80_to_sm89INS1_16FlashAttnFwdSm80INS1_25CollectiveMainloopFwdSm80ILi8ELi1ELb1EN4cute5tupleIJNS5_1CILi128EEENS7_ILi112EEES8_EEELi128ENS_6half_tEfNS_4arch4Sm80ELb1ELb0ELb1ELb1ELb0ELb1ELb1ELb1EEENS1_21CollectiveEpilogueFwdINS6_IJS8_S8_S9_EEENS6_IJNS7_ILi1EEESH_SH_EEESB_SD_Li256ELb1ELb1ELb1ELb0EEENS1_36VarlenDynamicPersistentTileSchedulerILi128ELi112ELi256ELi256ELb1ELb1ELb0ELb1ELb1ELb1EEEEEEEEEvNT_6ParamsE,"",@"SHT_CUDA_INFO"
	.sectionflags	@""
	.align	4


	//----- nvinfo : EIATTR_CUDA_API_VERSION
	.align		4
        /*0000*/ 	.byte	0x04, 0x37
        /*0002*/ 	.short	(.L_288 - .L_287)
.L_287:
        /*0004*/ 	.word	0x00000082


	//----- nvinfo : EIATTR_KPARAM_INFO
	.align		4
.L_288:
        /*0008*/ 	.byte	0x04, 0x17
        /*000a*/ 	.short	(.L_290 - .L_289)
.L_289:
        /*000c*/ 	.word	0x00000000
        /*0010*/ 	.short	0x0000
        /*0012*/ 	.short	0x0000
        /*0014*/ 	.byte	0x00, 0xf0, 0xe1, 0x10


	//----- nvinfo : EIATTR_SPARSE_MMA_MASK
	.align		4
.L_290:
        /*0018*/ 	.byte	0x03, 0x50
        /*001a*/ 	.short	0x0000


	//----- nvinfo : EIATTR_MAXREG_COUNT
	.align		4
        /*001c*/ 	.byte	0x03, 0x1b
        /*001e*/ 	.short	0x00ff


	//----- nvinfo : EIATTR_MERCURY_ISA_VERSION
	.align		4
        /*0020*/ 	.byte	0x03, 0x5f
        /*0022*/ 	.short	0x0101


	//----- nvinfo : EIATTR_EXIT_INSTR_OFFSETS
	.align		4
        /*0024*/ 	.byte	0x04, 0x1c
        /*0026*/ 	.short	(.L_292 - .L_291)


	//   ....[0]....
.L_291:
        /*0028*/ 	.word	0x00000010


	//----- nvinfo : EIATTR_MAX_THREADS
	.align		4
.L_292:
        /*002c*/ 	.byte	0x04, 0x05
        /*002e*/ 	.short	(.L_294 - .L_293)
.L_293:
        /*0030*/ 	.word	0x00000100
        /*0034*/ 	.word	0x00000001
        /*0038*/ 	.word	0x00000001


	//----- nvinfo : EIATTR_CBANK_PARAM_SIZE
	.align		4
.L_294:
        /*003c*/ 	.byte	0x03, 0x19
        /*003e*/ 	.short	0x0438


	//----- nvinfo : EIATTR_PARAM_CBANK
	.align		4
        /*0040*/ 	.byte	0x04, 0x0a
        /*0042*/ 	.short	(.L_296 - .L_295)
	.align		4
.L_295:
        /*0044*/ 	.word	index@(.nv.constant0._ZN7cutlass13device_kernelIN5flash19enable_sm80_to_sm89INS1_16FlashAttnFwdSm80INS1_25CollectiveMainloopFwdSm80ILi8ELi1ELb1EN4cute5tupleIJNS5_1CILi128EEENS7_ILi112EEES8_EEELi128ENS_6half_tEfNS_4arch4Sm80ELb1ELb0ELb1ELb1ELb0ELb1ELb1ELb1EEENS1_21CollectiveEpilogueFwdINS6_IJS8_S8_S9_EEENS6_IJNS7_ILi1EEESH_SH_EEESB_SD_Li256ELb1ELb1ELb1ELb0EEENS1_36VarlenDynamicPersistentTileSchedulerILi128ELi112ELi256ELi256ELb1ELb1ELb0ELb1ELb1ELb1EEEEEEEEEvNT_6ParamsE)
        /*0048*/ 	.short	0x0210
        /*004a*/ 	.short	0x0438


	//----- nvinfo : EIATTR_SW_WAR
	.align		4
.L_296:
        /*004c*/ 	.byte	0x04, 0x36
        /*004e*/ 	.short	(.L_298 - .L_297)
.L_297:
        /*0050*/ 	.word	0x00000008
.L_298:


//--------------------- .nv.info._ZN7cutlass13device_kernelIN5flash19enable_sm80_to_sm89INS1_16FlashAttnFwdSm80INS1_25CollectiveMainloopFwdSm80ILi8ELi1ELb1EN4cute5tupleIJNS5_1CILi128EEES8_S8_EEELi128ENS_6half_tEfNS_4arch4Sm80ELb0ELb0ELb0ELb0ELb0ELb0ELb1ELb1EEENS1_21CollectiveEpilogueFwdIS9_NS6_IJNS7_ILi1EEESF_SF_EEESA_SC_Li256ELb0ELb1ELb1ELb0EEENS1_19SingleTileSchedulerILb0ELb1ELb1ELi128EEEEEEEEEvNT_6ParamsE --------------------------
	.section	.nv.info._ZN7cutlass13device_kernelIN5flash19enable_sm80_to_sm89INS1_16FlashAttnFwdSm80INS1_25CollectiveMainloopFwdSm80ILi8ELi1ELb1EN4cute5tupleIJNS5_1CILi128EEES8_S8_EEELi128ENS_6half_tEfNS_4arch4Sm80ELb0ELb0ELb0ELb0ELb0ELb0ELb1ELb1EEENS1_21CollectiveEpilogueFwdIS9_NS6_IJNS7_ILi1EEESF_SF_EEESA_SC_Li256ELb0ELb1ELb1ELb0EEENS1_19SingleTileSchedulerILb0ELb1ELb1ELi128EEEEEEEEEvNT_6ParamsE,"",@"SHT_CUDA_INFO"
	.sectionflags	@""
	.align	4


	//----- nvinfo : EIATTR_CUDA_API_VERSION
	.align		4
        /*0000*/ 	.byte	0x04, 0x37
        /*0002*/ 	.short	(.L_300 - .L_299)
.L_299:
        /*0004*/ 	.word	0x00000082


	//----- nvinfo : EIATTR_KPARAM_INFO
	.align		4
.L_300:
        /*0008*/ 	.byte	0x04, 0x17
        /*000a*/ 	.short	(.L_302 - .L_301)
.L_301:
        /*000c*/ 	.word	0x00000000
        /*0010*/ 	.short	0x0000
        /*0012*/ 	.short	0x0000
        /*0014*/ 	.byte	0x00, 0xf0, 0x61, 0x10


	//----- nvinfo : EIATTR_SPARSE_MMA_MASK
	.align		4
.L_302:
        /*0018*/ 	.byte	0x03, 0x50
        /*001a*/ 	.short	0x0000


	//----- nvinfo : EIATTR_MAXREG_COUNT
	.align		4
        /*001c*/ 	.byte	0x03, 0x1b
        /*001e*/ 	.short	0x00ff


	//----- nvinfo : EIATTR_MERCURY_ISA_VERSION
	.align		4
        /*0020*/ 	.byte	0x03, 0x5f
        /*0022*/ 	.short	0x0101


	//----- nvinfo : EIATTR_EXIT_INSTR_OFFSETS
	.align		4
        /*0024*/ 	.byte	0x04, 0x1c
        /*0026*/ 	.short	(.L_304 - .L_303)


	//   ....[0]....
.L_303:
        /*0028*/ 	.word	0x00000010


	//----- nvinfo : EIATTR_MAX_THREADS
	.align		4
.L_304:
        /*002c*/ 	.byte	0x04, 0x05
        /*002e*/ 	.short	(.L_306 - .L_305)
.L_305:
        /*0030*/ 	.word	0x00000100
        /*0034*/ 	.word	0x00000001
        /*0038*/ 	.word	0x00000001


	//----- nvinfo : EIATTR_CBANK_PARAM_SIZE
	.align		4
.L_306:
        /*003c*/ 	.byte	0x03, 0x19
        /*003e*/ 	.short	0x0418


	//----- nvinfo : EIATTR_PARAM_CBANK
	.align		4
        /*0040*/ 	.byte	0x04, 0x0a
        /*0042*/ 	.short	(.L_308 - .L_307)
	.align		4
.L_307:
        /*0044*/ 	.word	index@(.nv.constant0._ZN7cutlass13device_kernelIN5flash19enable_sm80_to_sm89INS1_16FlashAttnFwdSm80INS1_25CollectiveMainloopFwdSm80ILi8ELi1ELb1EN4cute5tupleIJNS5_1CILi128EEES8_S8_EEELi128ENS_6half_tEfNS_4arch4Sm80ELb0ELb0ELb0ELb0ELb0ELb0ELb1ELb1EEENS1_21CollectiveEpilogueFwdIS9_NS6_IJNS7_ILi1EEESF_SF_EEESA_SC_Li256ELb0ELb1ELb1ELb0EEENS1_19SingleTileSchedulerILb0ELb1ELb1ELi128EEEEEEEEEvNT_6ParamsE)
        /*0048*/ 	.short	0x0210
        /*004a*/ 	.short	0x0418


	//----- nvinfo : EIATTR_SW_WAR
	.align		4
.L_308:
        /*004c*/ 	.byte	0x04, 0x36
        /*004e*/ 	.short	(.L_310 - .L_309)
.L_309:
        /*0050*/ 	.word	0x00000008
.L_310:


//--------------------- .nv.info._ZN7cutlass13device_kernelIN5flash19enable_sm80_to_sm89INS1_16FlashAttnFwdSm80INS1_25CollectiveMainloopFwdSm80ILi8ELi1ELb1EN4cute5tupleIJNS5_1CILi128EEENS7_ILi96EEES8_EEELi128ENS_6half_tEfNS_4arch4Sm80ELb0ELb1ELb0ELb0ELb0ELb0ELb1ELb1EEENS1_21CollectiveEpilogueFwdINS6_IJS8_S8_S9_EEENS6_IJNS7_ILi1EEESH_SH_EEESB_SD_Li256ELb0ELb1ELb1ELb0EEENS1_19SingleTileSchedulerILb0ELb1ELb1ELi128EEEEEEEEEvNT_6ParamsE --------------------------
	.section	.nv.info._ZN7cutlass13device_kernelIN5flash19enable_sm80_to_sm89INS1_16FlashAttnFwdSm80INS1_25CollectiveMainloopFwdSm80ILi8ELi1ELb1EN4cute5tupleIJNS5_1CILi128EEENS7_ILi96EEES8_EEELi128ENS_6half_tEfNS_4arch4Sm80ELb0ELb1ELb0ELb0ELb0ELb0ELb1ELb1EEENS1_21CollectiveEpilogueFwdINS6_IJS8_S8_S9_EEENS6_IJNS7_ILi1EEESH_SH_EEESB_SD_Li256ELb0ELb1ELb1ELb0EEENS1_19SingleTileSchedulerILb0ELb1ELb1ELi128EEEEEEEEEvNT_6ParamsE,"",@"SHT_CUDA_INFO"
	.sectionflags	@""
	.align	4


	//----- nvinfo : EIATTR_CUDA_API_VERSION
	.align		4
        /*0000*/ 	.byte	0x04, 0x37
        /*0002*/ 	.short	(.L_312 - .L_311)
.L_311:
        /*0004*/ 	.word	0x00000082


	//----- nvinfo : EIATTR_KPARAM_INFO
	.align		4
.L_312:
        /*0008*/ 	.byte	0x04, 0x17
        /*000a*/ 	.short	(.L_314 - .L_313)
.L_313:
        /*000c*/ 	.word	0x00000000
        /*0010*/ 	.short	0x0000
        /*0012*/ 	.short	0x0000
        /*0014*/ 	.byte	0x00, 0xf0, 0x61, 0x10


	//----- nvinfo : EIATTR_SPARSE_MMA_MASK
	.align		4
.L_314:
        /*0018*/ 	.byte	0x03, 0x50
        /*001a*/ 	.short	0x0000


	//----- nvinfo : EIATTR_MAXREG_COUNT
	.align		4
        /*001c*/ 	.byte	0x03, 0x1b
        /*001e*/ 	.short	0x00ff


	//----- nvinfo : EIATTR_MERCURY_ISA_VERSION
	.align		4
        /*0020*/ 	.byte	0x03, 0x5f
        /*0022*/ 	.short	0x0101


	//----- nvinfo : EIATTR_EXIT_INSTR_OFFSETS
	.align		4
        /*0024*/ 	.byte	0x04, 0x1c
        /*0026*/ 	.short	(.L_316 - .L_315)


	//   ....[0]....
.L_315:
        /*0028*/ 	.word	0x00000010


	//----- nvinfo : EIATTR_MAX_THREADS
	.align		4
.L_316:
        /*002c*/ 	.byte	0x04, 0x05
        /*002e*/ 	.short	(.L_318 - .L_317)
.L_317:
        /*0030*/ 	.word	0x00000100
        /*0034*/ 	.word	0x00000001
        /*0038*/ 	.word	0x00000001


	//----- nvinfo : EIATTR_CBANK_PARAM_SIZE
	.align		4
.L_318:
        /*003c*/ 	.byte	0x03, 0x19
        /*003e*/ 	.short	0x0418


	//----- nvinfo : EIATTR_PARAM_CBANK
	.align		4
        /*0040*/ 	.byte	0x04, 0x0a
        /*0042*/ 	.short	(.L_320 - .L_319)
	.align		4
.L_319:
        /*0044*/ 	.word	index@(.nv.constant0._ZN7cutlass13device_kernelIN5flash19enable_sm80_to_sm89INS1_16FlashAttnFwdSm80INS1_25CollectiveMainloopFwdSm80ILi8ELi1ELb1EN4cute5tupleIJNS5_1CILi128EEENS7_ILi96EEES8_EEELi128ENS_6half_tEfNS_4arch4Sm80ELb0ELb1ELb0ELb0ELb0ELb0ELb1ELb1EEENS1_21CollectiveEpilogueFwdINS6_IJS8_S8_S9_EEENS6_IJNS7_ILi1EEESH_SH_EEESB_SD_Li256ELb0ELb1ELb1ELb0EEENS1_19SingleTileSchedulerILb0ELb1ELb1ELi128EEEEEEEEEvNT_6ParamsE)
        /*0048*/ 	.short	0x0210
        /*004a*/ 	.short	0x0418


	//----- nvinfo : EIATTR_SW_WAR
	.align		4
.L_320:
        /*004c*/ 	.byte	0x04, 0x36
        /*004e*/ 	.short	(.L_322 - .L_321)
.L_321:
        /*0050*/ 	.word	0x00000008
.L_322:


//--------------------- .nv.info._ZN7cutlass13device_kernelIN5flash19enable_sm80_to_sm89INS1_16FlashAttnFwdSm80INS1_25CollectiveMainloopFwdSm80ILi8ELi1ELb1EN4cute5tupleIJNS5_1CILi128EEES8_S8_EEELi128ENS_6half_tEfNS_4arch4Sm80ELb1ELb0ELb0ELb0ELb0ELb0ELb1ELb1EEENS1_21CollectiveEpilogueFwdIS9_NS6_IJNS7_ILi1EEESF_SF_EEESA_SC_Li256ELb0ELb1ELb1ELb0EEENS1_30DynamicPersistentTileSchedulerILi256ELi256ELb1ELb1ELb0EEEEEEEEEvNT_6ParamsE --------------------------
	.section	.nv.info._ZN7cutlass13device_kernelIN5flash19enable_sm80_to_sm89INS1_16FlashAttnFwdSm80INS1_25CollectiveMainloopFwdSm80ILi8ELi1ELb1EN4cute5tupleIJNS5_1CILi128EEES8_S8_EEELi128ENS_6half_tEfNS_4arch4Sm80ELb1ELb0ELb0ELb0ELb0ELb0ELb1ELb1EEENS1_21CollectiveEpilogueFwdIS9_NS6_IJNS7_ILi1EEESF_SF_EEESA_SC_Li256ELb0ELb1ELb1ELb0EEENS1_30DynamicPersistentTileSchedulerILi256ELi256ELb1ELb1ELb0EEEEEEEEEvNT_6ParamsE,"",@"SHT_CUDA_INFO"
	.sectionflags	@""
	.align	4


	//----- nvinfo : EIATTR_CUDA_API_VERSION
	.align		4
        /*0000*/ 	.byte	0x04, 0x37
        /*0002*/ 	.short	(.L_324 - .L_323)
.L_323:
        /*0004*/ 	.word	0x00000082


	//----- nvinfo : EIATTR_KPARAM_INFO
	.align		4
.L_324:
        /*0008*/ 	.byte	0x04, 0x17
        /*000a*/ 	.short	(.L_326 - .L_325)
.L_325:
        /*000c*/ 	.word	0x00000000
        /*0010*/ 	.short	0x0000
        /*0012*/ 	.short	0x0000
        /*0014*/ 	.byte	0x00, 0xf0, 0xa1, 0x10


	//----- nvinfo : EIATTR_SPARSE_MMA_MASK
	.align		4
.L_326:
        /*0018*/ 	.byte	0x03, 0x50
        /*001a*/ 	.short	0x0000


	//----- nvinfo : EIATTR_MAXREG_COUNT
	.align		4
        /*001c*/ 	.byte	0x03, 0x1b
        /*001e*/ 	.short	0x00ff


	//----- nvinfo : EIATTR_MERCURY_ISA_VERSION
	.align		4
        /*0020*/ 	.byte	0x03, 0x5f
        /*0022*/ 	.short	0x0101


	//----- nvinfo : EIATTR_EXIT_INSTR_OFFSETS
	.align		4
        /*0024*/ 	.byte	0x04, 0x1c
        /*0026*/ 	.short	(.L_328 - .L_327)


	//   ....[0]....
.L_327:
        /*0028*/ 	.word	0x00000010


	//----- nvinfo : EIATTR_MAX_THREADS
	.align		4
.L_328:
        /*002c*/ 	.byte	0x04, 0x05
        /*002e*/ 	.short	(.L_330 - .L_329)
.L_329:
        /*0030*/ 	.word	0x00000100
        /*0034*/ 	.word	0x00000001
        /*0038*/ 	.word	0x00000001


	//----- nvinfo : EIATTR_CBANK_PARAM_SIZE
	.align		4
.L_330:
        /*003c*/ 	.byte	0x03, 0x19
        /*003e*/ 	.short	0x0428


	//----- nvinfo : EIATTR_PARAM_CBANK
	.align		4
        /*0040*/ 	.byte	0x04, 0x0a
        /*0042*/ 	.short	(.L_332 - .L_331)
	.align		4
.L_331:
        /*0044*/ 	.word	index@(.nv.constant0._ZN7cutlass13device_kernelIN5flash19enable_sm80_to_sm89INS1_16FlashAttnFwdSm80INS1_25CollectiveMainloopFwdSm80ILi8ELi1ELb1EN4cute5tupleIJNS5_1CILi128EEES8_S8_EEELi128ENS_6half_tEfNS_4arch4Sm80ELb1ELb0ELb0ELb0ELb0ELb0ELb1ELb1EEENS1_21CollectiveEpilogueFwdIS9_NS6_IJNS7_ILi1EEESF_SF_EEESA_SC_Li256ELb0ELb1ELb1ELb0EEENS1_30DynamicPersistentTileSchedulerILi256ELi256ELb1ELb1ELb0EEEEEEEEEvNT_6ParamsE)
        /*0048*/ 	.short	0x0210
        /*004a*/ 	.short	0x0428


	//----- nvinfo : EIATTR_SW_WAR
	.align		4
.L_332:
        /*004c*/ 	.byte	0x04, 0x36
        /*004e*/ 	.short	(.L_334 - .L_333)
.L_333:
        /*0050*/ 	.word	0x00000008
.L_334:


//--------------------- .nv.info._ZN7cutlass13device_kernelIN5flash19enable_sm80_to_sm89INS1_16FlashAttnFwdSm80INS1_25CollectiveMainloopFwdSm80ILi4ELi1ELb0EN4cute5tupleIJNS5_1CILi128EEENS7_ILi64EEES8_EEELi128ENS_6half_tEfNS_4arch4Sm80ELb0ELb0ELb0ELb0ELb0ELb0ELb1ELb1EEENS1_21CollectiveEpilogueFwdINS6_IJS8_S8_S9_EEENS6_IJNS7_ILi1EEESH_SH_EEESB_SD_Li128ELb0ELb1ELb1ELb0EEENS1_19SingleTileSchedulerILb0ELb1ELb1ELi128EEEEEEEEEvNT_6ParamsE --------------------------
	.section	.nv.info._ZN7cutlass13device_kernelIN5flash19enable_sm80_to_sm89INS1_16FlashAttnFwdSm80INS1_25CollectiveMainloopFwdSm80ILi4ELi1ELb0EN4cute5tupleIJNS5_1CILi128EEENS7_ILi64EEES8_EEELi128ENS_6half_tEfNS_4arch4Sm80ELb0ELb0ELb0ELb0ELb0ELb0ELb1ELb1EEENS1_21CollectiveEpilogueFwdINS6_IJS8_S8_S9_EEENS6_IJNS7_ILi1EEESH_SH_EEESB_SD_Li128ELb0ELb1ELb1ELb0EEENS1_19SingleTileSchedulerILb0ELb1ELb1ELi128EEEEEEEEEvNT_6ParamsE,"",@"SHT_CUDA_INFO"
	.sectionflags	@""
	.align	4


	//----- nvinfo : EIATTR_CUDA_API_VERSION
	.align		4
        /*0000*/ 	.byte	0x04, 0x37
        /*0002*/ 	.short	(.L_336 - .L_335)
.L_335:
        /*0004*/ 	.word	0x00000082


	//----- nvinfo : EIATTR_KPARAM_INFO
	.align		4
.L_336:
        /*0008*/ 	.byte	0x04, 0x17
        /*000a*/ 	.short	(.L_338 - .L_337)
.L_337:
        /*000c*/ 	.word	0x00000000
        /*0010*/ 	.short	0x0000
        /*0012*/ 	.short	0x0000
        /*0014*/ 	.byte	0x00, 0xf0, 0x61, 0x10


	//----- nvinfo : EIATTR_SPARSE_MMA_MASK
	.align		4
.L_338:
        /*0018*/ 	.byte	0x03, 0x50
        /*001a*/ 	.short	0x0000


	//----- nvinfo : EIATTR_MAXREG_COUNT
	.align		4
        /*001c*/ 	.byte	0x03, 0x1b
        /*001e*/ 	.short	0x00ff


	//----- nvinfo : EIATTR_MERCURY_ISA_VERSION
	.align		4
        /*0020*/ 	.byte	0x03, 0x5f
        /*0022*/ 	.short	0x0101


	//----- nvinfo : EIATTR_EXIT_INSTR_OFFSETS
	.align		4
        /*0024*/ 	.byte	0x04, 0x1c
        /*0026*/ 	.short	(.L_340 - .L_339)


	//   ....[0]....
.L_339:
        /*0028*/ 	.word	0x00000010


	//----- nvinfo : EIATTR_MAX_THREADS
	.align		4
.L_340:
        /*002c*/ 	.byte	0x04, 0x05
        /*002e*/ 	.short	(.L_342 - .L_341)
.L_341:
        /*0030*/ 	.word	0x00000080
        /*0034*/ 	.word	0x00000001
        /*0038*/ 	.word	0x00000001


	//----- nvinfo : EIATTR_CBANK_PARAM_SIZE
	.align		4
.L_342:
        /*003c*/ 	.byte	0x03, 0x19
        /*003e*/ 	.short	0x0418


	//----- nvinfo : EIATTR_PARAM_CBANK
	.align		4
        /*0040*/ 	.byte	0x04, 0x0a
        /*0042*/ 	.short	(.L_344 - .L_343)
	.align		4
.L_343:
        /*0044*/ 	.word	index@(.nv.constant0._ZN7cutlass13device_kernelIN5flash19enable_sm80_to_sm89INS1_16FlashAttnFwdSm80INS1_25CollectiveMainloopFwdSm80ILi4ELi1ELb0EN4cute5tupleIJNS5_1CILi128EEENS7_ILi64EEES8_EEELi128ENS_6half_tEfNS_4arch4Sm80ELb0ELb0ELb0ELb0ELb0ELb0ELb1ELb1EEENS1_21CollectiveEpilogueFwdINS6_IJS8_S8_S9_EEENS6_IJNS7_ILi1EEESH_SH_EEESB_SD_Li128ELb0ELb1ELb1ELb0EEENS1_19SingleTileSchedulerILb0ELb1ELb1ELi128EEEEEEEEEvNT_6ParamsE)
        /*0048*/ 	.short	0x0210
        /*004a*/ 	.short	0x0418


	//----- nvinfo : EIATTR_SW_WAR
	.align		4
.L_344:
        /*004c*/ 	.byte	0x04, 0x36
        /*004e*/ 	.short	(.L_346 - .L_345)
.L_345:
        /*0050*/ 	.word	0x00000008
.L_346:


//--------------------- .nv.info._ZN7cutlass13device_kernelIN5flash19enable_sm80_to_sm89INS1_16FlashAttnFwdSm80INS1_25CollectiveMainloopFwdSm80ILi8ELi1ELb1EN4cute5tupleIJNS5_1CILi128EEENS7_ILi112EEES8_EEELi128ENS_6half_tEfNS_4arch4Sm80ELb0ELb0ELb0ELb1ELb0ELb0ELb1ELb1EEENS1_21CollectiveEpilogueFwdINS6_IJS8_S8_S9_EEENS6_IJNS7_ILi1EEESH_SH_EEESB_SD_Li256ELb1ELb1ELb1ELb0EEENS1_36VarlenDynamicPersistentTileSchedulerILi128ELi112ELi256ELi256ELb1ELb1ELb0ELb0ELb1ELb1EEEEEEEEEvNT_6ParamsE --------------------------
	.section	.nv.info._ZN7cutlass13device_kernelIN5flash19enable_sm80_to_sm89INS1_16FlashAttnFwdSm80INS1_25CollectiveMainloopFwdSm80ILi8ELi1ELb1EN4cute5tupleIJNS5_1CILi128EEENS7_ILi112EEES8_EEELi128ENS_6half_tEfNS_4arch4Sm80ELb0ELb0ELb0ELb1ELb0ELb0ELb1ELb1EEENS1_21CollectiveEpilogueFwdINS6_IJS8_S8_S9_EEENS6_IJNS7_ILi1EEESH_SH_EEESB_SD_Li256ELb1ELb1ELb1ELb0EEENS1_36VarlenDynamicPersistentTileSchedulerILi128ELi112ELi256ELi256ELb1ELb1ELb0ELb0ELb1ELb1EEEEEEEEEvNT_6ParamsE,"",@"SHT_CUDA_INFO"
	.sectionflags	@""
	.align	4


	//----- nvinfo : EIATTR_CUDA_API_VERSION
	.align		4
        /*0000*/ 	.byte	0x04, 0x37
        /*0002*/ 	.short	(.L_348 - .L_347)
.L_347:
        /*0004*/ 	.word	0x00000082


	//----- nvinfo : EIATTR_KPARAM_INFO
	.align		4
.L_348:
        /*0008*/ 	.byte	0x04, 0x17
        /*000a*/ 	.short	(.L_350 - .L_349)
.L_349:
        /*000c*/ 	.word	0x00000000
        /*0010*/ 	.short	0x0000
        /*0012*/ 	.short	0x0000
        /*0014*/ 	.byte	0x00, 0xf0, 0xe1, 0x10


	//----- nvinfo : EIATTR_SPARSE_MMA_MASK
	.align		4
.L_350:
        /*0018*/ 	.byte	0x03, 0x50
        /*001a*/ 	.short	0x0000


	//----- nvinfo : EIATTR_MAXREG_COUNT
	.align		4
        /*001c*/ 	.byte	0x03, 0x1b
        /*001e*/ 	.short	0x00ff


	//----- nvinfo : EIATTR_MERCURY_ISA_VERSION
	.align		4
        /*0020*/ 	.byte	0x03, 0x5f
        /*0022*/ 	.short	0x0101


	//----- nvinfo : EIATTR_EXIT_INSTR_OFFSETS
	.align		4
        /*0024*/ 	.byte	0x04, 0x1c
        /*0026*/ 	.short	(.L_352 - .L_351)


	//   ....[0]....
.L_351:
        /*0028*/ 	.word	0x00000010


	//----- nvinfo : EIATTR_MAX_THREADS
	.align		4
.L_352:
        /*002c*/ 	.byte	0x04, 0x05
        /*002e*/ 	.short	(.L_354 - .L_353)
.L_353:
        /*0030*/ 	.word	0x00000100
        /*0034*/ 	.word	0x00000001
        /*0038*/ 	.word	0x00000001


	//----- nvinfo : EIATTR_CBANK_PARAM_SIZE
	.align		4
.L_354:
        /*003c*/ 	.byte	0x03, 0x19
        /*003e*/ 	.short	0x0438


	//----- nvinfo : EIATTR_PARAM_CBANK
	.align		4
        /*0040*/ 	.byte	0x04, 0x0a
        /*0042*/ 	.short	(.L_356 - .L_355)
	.align		4
.L_355:
        /*0044*/ 	.word	index@(.nv.constant0._ZN7cutlass13device_kernelIN5flash19enable_sm80_to_sm89INS1_16FlashAttnFwdSm80INS1_25CollectiveMainloopFwdSm80ILi8ELi1ELb1EN4cute5tupleIJNS5_1CILi128EEENS7_ILi112EEES8_EEELi128ENS_6half_tEfNS_4arch4Sm80ELb0ELb0ELb0ELb1ELb0ELb0ELb1ELb1EEENS1_21CollectiveEpilogueFwdINS6_IJS8_S8_S9_EEENS6_IJNS7_ILi1EEESH_SH_EEESB_SD_Li256ELb1ELb1ELb1ELb0EEENS1_36VarlenDynamicPersistentTileSchedulerILi128ELi112ELi256ELi256ELb1ELb1ELb0ELb0ELb1ELb1EEEEEEEEEvNT_6ParamsE)
        /*0048*/ 	.short	0x0210
        /*004a*/ 	.short	0x0438


	//----- nvinfo : EIATTR_SW_WAR
	.align		4
.L_356:
        /*004c*/ 	.byte	0x04, 0x36
        /*004e*/ 	.short	(.L_358 - .L_357)
.L_357:
        /*0050*/ 	.word	0x00000008
.L_358:


//--------------------- .nv.info._ZN7cutlass13device_kernelIN5flash19enable_sm80_to_sm89INS1_16FlashAttnFwdSm80INS1_25CollectiveMainloopFwdSm80ILi8ELi1ELb1EN4cute5tupleIJNS5_1CILi128EEENS7_ILi112EEES8_EEELi128ENS_6half_tEfNS_4arch4Sm80ELb0ELb0ELb0ELb1ELb0ELb1ELb1ELb1EEENS1_21CollectiveEpilogueFwdINS6_IJS8_S8_S9_EEENS6_IJNS7_ILi1EEESH_SH_EEESB_SD_Li256ELb1ELb1ELb1ELb0EEENS1_36VarlenDynamicPersistentTileSchedulerILi128ELi112ELi256ELi256ELb1ELb1ELb0ELb0ELb1ELb1EEEEEEEEEvNT_6ParamsE --------------------------
	.section	.nv.info._ZN7cutlass13device_kernelIN5flash19enable_sm80_to_sm89INS1_16FlashAttnFwdSm80INS1_25CollectiveMainloopFwdSm80ILi8ELi1ELb1EN4cute5tupleIJNS5_1CILi128EEENS7_ILi112EEES8_EEELi128ENS_6half_tEfNS_4arch4Sm80ELb0ELb0ELb0ELb1ELb0ELb1ELb1ELb1EEENS1_21CollectiveEpilogueFwdINS6_IJS8_S8_S9_EEENS6_IJNS7_ILi1EEESH_SH_EEESB_SD_Li256ELb1ELb1ELb1ELb0EEENS1_36VarlenDynamicPersistentTileSchedulerILi128ELi112ELi256ELi256ELb1ELb1ELb0ELb0ELb1ELb1EEEEEEEEEvNT_6ParamsE,"",@"SHT_CUDA_INFO"
	.sectionflags	@""
	.align	4


	//----- nvinfo : EIATTR_CUDA_API_VERSION
	.align		4
        /*0000*/ 	.byte	0x04, 0x37
        /*0002*/ 	.short	(.L_360 - .L_359)
.L_359:
        /*0004*/ 	.word	0x00000082


	//----- nvinfo : EIATTR_KPARAM_INFO
	.align		4
.L_360:
        /*0008*/ 	.byte	0x04, 0x17
        /*000a*/ 	.short	(.L_362 - .L_361)
.L_361:
        /*000c*/ 	.word	0x00000000
        /*0010*/ 	.short	0x0000
        /*0012*/ 	.short	0x0000
        /*0014*/ 	.byte	0x00, 0xf0, 0xe1, 0x10


	//----- nvinfo : EIATTR_SPARSE_MMA_MASK
	.align		4
.L_362:
        /*0018*/ 	.byte	0x03, 0x50
        /*001a*/ 	.short	0x0000


	//----- nvinfo : EIATTR_MAXREG_COUNT
	.align		4
        /*001c*/ 	.byte	0x03, 0x1b
        /*001e*/ 	.short	0x00ff


	//----- nvinfo : EIATTR_MERCURY_ISA_VERSION
	.align		4
        /*0020*/ 	.byte	0x03, 0x5f
        /*0022*/ 	.short	0x0101


	//----- nvinfo : EIATTR_EXIT_INSTR_OFFSETS
	.align		4
        /*0024*/ 	.byte	0x04, 0x1c
        /*0026*/ 	.short	(.L_364 - .L_363)


	//   ....[0]....
.L_363:
        /*0028*/ 	.word	0x00000010


	//----- nvinfo : EIATTR_MAX_THREADS
	.align		4
.L_364:
        /*002c*/ 	.byte	0x04, 0x05
        /*002e*/ 	.short	(.L_366 - .L_365)
.L_365:
        /*0030*/ 	.word	0x00000100
        /*0034*/ 	.word	0x00000001
        /*0038*/ 	.word	0x00000001


	//----- nvinfo : EIATTR_CBANK_PARAM_SIZE
	.align		4
.L_366:
        /*003c*/ 	.byte	0x03, 0x19
        /*003e*/ 	.short	0x0438


	//----- nvinfo : EIATTR_PARAM_CBANK
	.align		4
        /*0040*/ 	.byte	0x04, 0x0a
        /*0042*/ 	.short	(.L_368 - .L_367)
	.align		4
.L_367:
        /*0044*/ 	.word	index@(.nv.constant0._ZN7cutlass13device_kernelIN5flash19enable_sm80_to_sm89INS1_16FlashAttnFwdSm80INS1_25CollectiveMainloopFwdSm80ILi8ELi1ELb1EN4cute5tupleIJNS5_1CILi128EEENS7_ILi112EEES8_EEELi128ENS_6half_tEfNS_4arch4Sm80ELb0ELb0ELb0ELb1ELb0ELb1ELb1ELb1EEENS1_21CollectiveEpilogueFwdINS6_IJS8_S8_S9_EEENS6_IJNS7_ILi1EEESH_SH_EEESB_SD_Li256ELb1ELb1ELb1ELb0EEENS1_36VarlenDynamicPersistentTileSchedulerILi128ELi112ELi256ELi256ELb1ELb1ELb0ELb0ELb1ELb1EEEEEEEEEvNT_6ParamsE)
        /*0048*/ 	.short	0x0210
        /*004a*/ 	.short	0x0438


	//----- nvinfo : EIATTR_SW_WAR
	.align		4
.L_368:
        /*004c*/ 	.byte	0x04, 0x36
        /*004e*/ 	.short	(.L_370 - .L_369)
.L_369:
        /*0050*/ 	.word	0x00000008
.L_370:


//--------------------- .nv.info._ZN7cutlass13device_kernelIN5flash19enable_sm80_to_sm89INS1_16FlashAttnFwdSm80INS1_25CollectiveMainloopFwdSm80ILi4ELi1ELb0EN4cute5tupleIJNS5_1CILi128EEENS7_ILi48EEES8_EEELi128ENS_6half_tEfNS_4arch4Sm80ELb0ELb1ELb0ELb0ELb0ELb0ELb1ELb1EEENS1_21CollectiveEpilogueFwdINS6_IJS8_S8_S9_EEENS6_IJNS7_ILi1EEESH_SH_EEESB_SD_Li128ELb0ELb1ELb1ELb0EEENS1_19SingleTileSchedulerILb0ELb1ELb1ELi128EEEEEEEEEvNT_6ParamsE --------------------------
	.section	.nv.info._ZN7cutlass13device_kernelIN5flash19enable_sm80_to_sm89INS1_16FlashAttnFwdSm80INS1_25CollectiveMainloopFwdSm80ILi4ELi1ELb0EN4cute5tupleIJNS5_1CILi128EEENS7_ILi48EEES8_EEELi128ENS_6half_tEfNS_4arch4Sm80ELb0ELb1ELb0ELb0ELb0ELb0ELb1ELb1EEENS1_21CollectiveEpilogueFwdINS6_IJS8_S8_S9_EEENS6_IJNS7_ILi1EEESH_SH_EEESB_SD_Li128ELb0ELb1ELb1ELb0EEENS1_19SingleTileSchedulerILb0ELb1ELb1ELi128EEEEEEEEEvNT_6ParamsE,"",@"SHT_CUDA_INFO"
	.sectionflags	@""
	.align	4


	//----- nvinfo : EIATTR_CUDA_API_VERSION
	.align		4
        /*0000*/ 	.byte	0x04, 0x37
        /*0002*/ 	.short	(.L_372 - .L_371)
.L_371:
        /*0004*/ 	.word	0x00000082


	//----- nvinfo : EIATTR_KPARAM_INFO
	.align		4
.L_372:
        /*0008*/ 	.byte	0x04, 0x17
        /*000a*/ 	.short	(.L_374 - .L_373)
.L_373:
        /*000c*/ 	.word	0x00000000
        /*0010*/ 	.short	0x0000
        /*0012*/ 	.short	0x0000
        /*0014*/ 	.byte	0x00, 0xf0, 0x61, 0x10


	//----- nvinfo : EIATTR_SPARSE_MMA_MASK
	.align		4
.L_374:
        /*0018*/ 	.byte	0x03, 0x50
        /*001a*/ 	.short	0x0000


	//----- nvinfo : EIATTR_MAXREG_COUNT
	.align		4
        /*001c*/ 	.byte	0x03, 0x1b
        /*001e*/ 	.short	0x00ff


	//----- nvinfo : EIATTR_MERCURY_ISA_VERSION
	.align		4
        /*0020*/ 	.byte	0x03, 0x5f
        /*0022*/ 	.short	0x0101


	//----- nvinfo : EIATTR_EXIT_INSTR_OFFSETS
	.align		4
        /*0024*/ 	.byte	0x04, 0x1c
        /*0026*/ 	.short	(.L_376 - .L_375)


	//   ....[0]....
.L_375:
        /*0028*/ 	.word	0x00000010


	//----- nvinfo : EIATTR_MAX_THREADS
	.align		4
.L_376:
        /*002c*/ 	.byte	0x04, 0x05
        /*002e*/ 	.short	(.L_378 - .L_377)
.L_377:
        /*0030*/ 	.word	0x00000080
        /*0034*/ 	.word	0x00000001
        /*0038*/ 	.word	0x00000001


	//----- nvinfo : EIATTR_CBANK_PARAM_SIZE
	.align		4
.L_378:
        /*003c*/ 	.byte	0x03, 0x19
        /*003e*/ 	.short	0x0418


	//----- nvinfo : EIATTR_PARAM_CBANK
	.align		4
        /*0040*/ 	.byte	0x04, 0x0a
        /*0042*/ 	.short	(.L_380 - .L_379)
	.align		4
.L_379:
        /*0044*/ 	.word	index@(.nv.constant0._ZN7cutlass13device_kernelIN5flash19enable_sm80_to_sm89INS1_16FlashAttnFwdSm80INS1_25CollectiveMainloopFwdSm80ILi4ELi1ELb0EN4cute5tupleIJNS5_1CILi128EEENS7_ILi48EEES8_EEELi128ENS_6half_tEfNS_4arch4Sm80ELb0ELb1ELb0ELb0ELb0ELb0ELb1ELb1EEENS1_21CollectiveEpilogueFwdINS6_IJS8_S8_S9_EEENS6_IJNS7_ILi1EEESH_SH_EEESB_SD_Li128ELb0ELb1ELb1ELb0EEENS1_19SingleTileSchedulerILb0ELb1ELb1ELi128EEEEEEEEEvNT_6ParamsE)
        /*0048*/ 	.short	0x0210
        /*004a*/ 	.short	0x0418


	//----- nvinfo : EIATTR_SW_WAR
	.align		4
.L_380:
        /*004c*/ 	.byte	0x04, 0x36
        /*004e*/ 	.short	(.L_382 - .L_381)
.L_381:
        /*0050*/ 	.word	0x00000008
.L_382:


//--------------------- .nv.info._ZN7cutlass13device_kernelIN5flash19enable_sm80_to_sm89INS1_16FlashAttnFwdSm80INS1_25CollectiveMainloopFwdSm80ILi8ELi1ELb1EN4cute5tupleIJNS5_1CILi128EEENS7_ILi96EEES8_EEELi128ENS_6half_tEfNS_4arch4Sm80ELb0ELb1ELb0ELb1ELb0ELb0ELb1ELb1EEENS1_21CollectiveEpilogueFwdINS6_IJS8_S8_S9_EEENS6_IJNS7_ILi1EEESH_SH_EEESB_SD_Li256ELb1ELb1ELb1ELb0EEENS1_36VarlenDynamicPersistentTileSchedulerILi128ELi96ELi256ELi256ELb1ELb1ELb0ELb1ELb0ELb1EEEEEEEEEvNT_6ParamsE --------------------------
	.section	.nv.info._ZN7cutlass13device_kernelIN5flash19enable_sm80_to_sm89INS1_16FlashAttnFwdSm80INS1_25CollectiveMainloopFwdSm80ILi8ELi1ELb1EN4cute5tupleIJNS5_1CILi128EEENS7_ILi96EEES8_EEELi128ENS_6half_tEfNS_4arch4Sm80ELb0ELb1ELb0ELb1ELb0ELb0ELb1ELb1EEENS1_21CollectiveEpilogueFwdINS6_IJS8_S8_S9_EEENS6_IJNS7_ILi1EEESH_SH_EEESB_SD_Li256ELb1ELb1ELb1ELb0EEENS1_36VarlenDynamicPersistentTileSchedulerILi128ELi96ELi256ELi256ELb1ELb1ELb0ELb1ELb0ELb1EEEEEEEEEvNT_6ParamsE,"",@"SHT_CUDA_INFO"
	.sectionflags	@""
	.align	4


	//----- nvinfo : EIATTR_CUDA_API_VERSION
	.align		4
        /*0000*/ 	.byte	0x04, 0x37
        /*0002*/ 	.short	(.L_384 - .L_383)
.L_383:
        /*0004*/ 	.word	0x00000082


	//----- nvinfo : EIATTR_KPARAM_INFO
	.align		4
.L_384:
        /*0008*/ 	.byte	0x04, 0x17
        /*000a*/ 	.short	(.L_386 - .L_385)
.L_385:
        /*000c*/ 	.word	0x00000000
        /*0010*/ 	.short	0x0000
        /*0012*/ 	.short	0x0000
        /*0014*/ 	.byte	0x00, 0xf0, 0xe1, 0x10


	//----- nvinfo : EIATTR_SPARSE_MMA_MASK
	.align		4
.L_386:
        /*0018*/ 	.byte	0x03, 0x50
        /*001a*/ 	.short	0x0000


	//----- nvinfo : EIATTR_MAXREG_COUNT
	.align		4
        /*001c*/ 	.byte	0x03, 0x1b
        /*001e*/ 	.short	0x00ff


	//----- nvinfo : EIATTR_MERCURY_ISA_VERSION
	.align		4
        /*0020*/ 	.byte	0x03, 0x5f
        /*0022*/ 	.short	0x0101


	//----- nvinfo : EIATTR_EXIT_INSTR_OFFSETS
	.align		4
        /*0024*/ 	.byte	0x04, 0x1c
        /*0026*/ 	.short	(.L_388 - .L_387)


	//   ....[0]....
.L_387:
        /*0028*/ 	.word	0x00000010


	//----- nvinfo : EIATTR_MAX_THREADS
	.align		4
.L_388:
        /*002c*/ 	.byte	0x04, 0x05
        /*002e*/ 	.short	(.L_390 - .L_389)
.L_389:
        /*0030*/ 	.word	0x00000100
        /*0034*/ 	.word	0x00000001
        /*0038*/ 	.word	0x00000001


	//----- nvinfo : EIATTR_CBANK_PARAM_SIZE
	.align		4
.L_390:
        /*003c*/ 	.byte	0x03, 0x19
        /*003e*/ 	.short	0x0438


	//----- nvinfo : EIATTR_PARAM_CBANK
	.align		4
        /*0040*/ 	.byte	0x04, 0x0a
        /*0042*/ 	.short	(.L_392 - .L_391)
	.align		4
.L_391:
        /*0044*/ 	.word	index@(.nv.constant0._ZN7cutlass13device_kernelIN5flash19enable_sm80_to_sm89INS1_16FlashAttnFwdSm80INS1_25CollectiveMainloopFwdSm80ILi8ELi1ELb1EN4cute5tupleIJNS5_1CILi128EEENS7_ILi96EEES8_EEELi128ENS_6half_tEfNS_4arch4Sm80ELb0ELb1ELb0ELb1ELb0ELb0ELb1ELb1EEENS1_21CollectiveEpilogueFwdINS6_IJS8_S8_S9_EEENS6_IJNS7_ILi1EEESH_SH_EEESB_SD_Li256ELb1ELb1ELb1ELb0EEENS1_36VarlenDynamicPersistentTileSchedulerILi128ELi96ELi256ELi256ELb1ELb1ELb0ELb1ELb0ELb1EEEEEEEEEvNT_6ParamsE)
        /*0048*/ 	.short	0x0210
        /*004a*/ 	.short	0x0438


	//----- nvinfo : EIATTR_SW_WAR
	.align		4
.L_392:
        /*004c*/ 	.byte	0x04, 0x36
        /*004e*/ 	.short	(.L_394 - .L_393)
.L_393:
        /*0050*/ 	.word	0x00000008
.L_394:


//--------------------- .nv.info._ZN7cutlass13device_kernelIN5flash19enable_sm80_to_sm89INS1_16FlashAttnFwdSm80INS1_25CollectiveMainloopFwdSm80ILi8ELi1ELb1EN4cute5tupleIJNS5_1CILi128EEENS7_ILi96EEES8_EEELi128ENS_6half_tEfNS_4arch4Sm80ELb0ELb1ELb0ELb1ELb0ELb1ELb1ELb1EEENS1_21CollectiveEpilogueFwdINS6_IJS8_S8_S9_EEENS6_IJNS7_ILi1EEESH_SH_EEESB_SD_Li256ELb1ELb1ELb1ELb0EEENS1_36VarlenDynamicPersistentTileSchedulerILi128ELi96ELi256ELi256ELb1ELb1ELb0ELb1ELb0ELb1EEEEEEEEEvNT_6ParamsE --------------------------
	.section	.nv.info._ZN7cutlass13device_kernelIN5flash19enable_sm80_to_sm89INS1_16FlashAttnFwdSm80INS1_25CollectiveMainloopFwdSm80ILi8ELi1ELb1EN4cute5tupleIJNS5_1CILi128EEENS7_ILi96EEES8_EEELi128ENS_6half_tEfNS_4arch4Sm80ELb0ELb1ELb0ELb1ELb0ELb1ELb1ELb1EEENS1_21CollectiveEpilogueFwdINS6_IJS8_S8_S9_EEENS6_IJNS7_ILi1EEESH_SH_EEESB_SD_Li256ELb1ELb1ELb1ELb0EEENS1_36VarlenDynamicPersistentTileSchedulerILi128ELi96ELi256ELi256ELb1ELb1ELb0ELb1ELb0ELb1EEEEEEEEEvNT_6ParamsE,"",@"SHT_CUDA_INFO"
	.sectionflags	@""
	.align	4


	//----- nvinfo : EIATTR_CUDA_API_VERSION
	.align		4
        /*0000*/ 	.byte	0x04, 0x37
        /*0002*/ 	.short	(.L_396 - .L_395)
.L_395:
        /*0004*/ 	.word	0x00000082


	//----- nvinfo : EIATTR_KPARAM_INFO
	.align		4
.L_396:
        /*0008*/ 	.byte	0x04, 0x17
        /*000a*/ 	.short	(.L_398 - .L_397)
.L_397:
        /*000c*/ 	.word	0x00000000
        /*0010*/ 	.short	0x0000
        /*0012*/ 	.short	0x0000
        /*0014*/ 	.byte	0x00, 0xf0, 0xe1, 0x10


	//----- nvinfo : EIATTR_SPARSE_MMA_MASK
	.align		4
.L_398:
        /*0018*/ 	.byte	0x03, 0x50
        /*001a*/ 	.short	0x0000


	//----- nvinfo : EIATTR_MAXREG_COUNT
	.align		4
        /*001c*/ 	.byte	0x03, 0x1b
        /*001e*/ 	.short	0x00ff


	//----- nvinfo : EIATTR_MERCURY_ISA_VERSION
	.align		4
        /*0020*/ 	.byte	0x03, 0x5f
        /*0022*/ 	.short	0x0101


	//----- nvinfo : EIATTR_EXIT_INSTR_OFFSETS
	.align		4
        /*0024*/ 	.byte	0x04, 0x1c
        /*0026*/ 	.short	(.L_400 - .L_399)


	//   ....[0]....
.L_399:
        /*0028*/ 	.word	0x00000010


	//----- nvinfo : EIATTR_MAX_THREADS
	.align		4
.L_400:
        /*002c*/ 	.byte	0x04, 0x05
        /*002e*/ 	.short	(.L_402 - .L_401)
.L_401:
        /*0030*/ 	.word	0x00000100
        /*0034*/ 	.word	0x00000001
        /*0038*/ 	.word	0x00000001


	//----- nvinfo : EIATTR_CBANK_PARAM_SIZE
	.align		4
.L_402:
        /*003c*/ 	.byte	0x03, 0x19
        /*003e*/ 	.short	0x0438


	//----- nvinfo : EIATTR_PARAM_CBANK
	.align		4
        /*0040*/ 	.byte	0x04, 0x0a
        /*0042*/ 	.short	(.L_404 - .L_403)
	.align		4
.L_403:
        /*0044*/ 	.word	index@(.nv.constant0._ZN7cutlass13device_kernelIN5flash19enable_sm80_to_sm89INS1_16FlashAttnFwdSm80INS1_25CollectiveMainloopFwdSm80ILi8ELi1ELb1EN4cute5tupleIJNS5_1CILi128EEENS7_ILi96EEES8_EEELi128ENS_6half_tEfNS_4arch4Sm80ELb0ELb1ELb0ELb1ELb0ELb1ELb1ELb1EEENS1_21CollectiveEpilogueFwdINS6_IJS8_S8_S9_EEENS6_IJNS7_ILi1EEESH_SH_EEESB_SD_Li256ELb1ELb1ELb1ELb0EEENS1_36VarlenDynamicPersistentTileSchedulerILi128ELi96ELi256ELi256ELb1ELb1ELb0ELb1ELb0ELb1EEEEEEEEEvNT_6ParamsE)
        /*0048*/ 	.short	0x0210
        /*004a*/ 	.short	0x0438


	//----- nvinfo : EIATTR_SW_WAR
	.align		4
.L_404:
        /*004c*/ 	.byte	0x04, 0x36
        /*004e*/ 	.short	(.L_406 - .L_405)
.L_405:
        /*0050*/ 	.word	0x00000008
.L_406:


//--------------------- .nv.info._ZN7cutlass13device_kernelIN5flash19enable_sm80_to_sm89INS1_16FlashAttnFwdSm80INS1_25CollectiveMainloopFwdSm80ILi4ELi1ELb0EN4cute5tupleIJNS5_1CILi128EEENS7_ILi64EEES8_EEELi128ENS_6half_tEfNS_4arch4Sm80ELb1ELb0ELb0ELb0ELb0ELb0ELb1ELb1EEENS1_21CollectiveEpilogueFwdINS6_IJS8_S8_S9_EEENS6_IJNS7_ILi1EEESH_SH_EEESB_SD_Li128ELb0ELb1ELb1ELb0EEENS1_30DynamicPersistentTileSchedulerILi128ELi128ELb1ELb1ELb0EEEEEEEEEvNT_6ParamsE --------------------------
	.section	.nv.info._ZN7cutlass13device_kernelIN5flash19enable_sm80_to_sm89INS1_16FlashAttnFwdSm80INS1_25CollectiveMainloopFwdSm80ILi4ELi1ELb0EN4cute5tupleIJNS5_1CILi128EEENS7_ILi64EEES8_EEELi128ENS_6half_tEfNS_4arch4Sm80ELb1ELb0ELb0ELb0ELb0ELb0ELb1ELb1EEENS1_21CollectiveEpilogueFwdINS6_IJS8_S8_S9_EEENS6_IJNS7_ILi1EEESH_SH_EEESB_SD_Li128ELb0ELb1ELb1ELb0EEENS1_30DynamicPersistentTileSchedulerILi128ELi128ELb1ELb1ELb0EEEEEEEEEvNT_6ParamsE,"",@"SHT_CUDA_INFO"
	.sectionflags	@""
	.align	4


	//----- nvinfo : EIATTR_CUDA_API_VERSION
	.align		4
        /*0000*/ 	.byte	0x04, 0x37
        /*0002*/ 	.short	(.L_408 - .L_407)
.L_407:
        /*0004*/ 	.word	0x00000082


	//----- nvinfo : EIATTR_KPARAM_INFO
	.align		4
.L_408:
        /*0008*/ 	.byte	0x04, 0x17
        /*000a*/ 	.short	(.L_410 - .L_409)
.L_409:
        /*000c*/ 	.word	0x00000000
        /*0010*/ 	.short	0x0000
        /*0012*/ 	.short	0x0000
        /*0014*/ 	.byte	0x00, 0xf0, 0xa1, 0x10


	//----- nvinfo : EIATTR_SPARSE_MMA_MASK
	.align		4
.L_410:
        /*0018*/ 	.byte	0x03, 0x50
        /*001a*/ 	.short	0x0000


	//----- nvinfo : EIATTR_MAXREG_COUNT
	.align		4
        /*001c*/ 	.byte	0x03, 0x1b
        /*001e*/ 	.short	0x00ff


	//----- nvinfo : EIATTR_MERCURY_ISA_VERSION
	.align		4
        /*0020*/ 	.byte	0x03, 0x5f
        /*0022*/ 	.short	0x0101


	//----- nvinfo : EIATTR_EXIT_INSTR_OFFSETS
	.align		4
        /*0024*/ 	.byte	0x04, 0x1c
        /*0026*/ 	.short	(.L_412 - .L_411)


	//   ....[0]....
.L_411:
        /*0028*/ 	.word	0x00000010


	//----- nvinfo : EIATTR_MAX_THREADS
	.align		4
.L_412:
        /*002c*/ 	.byte	0x04, 0x05
        /*002e*/ 	.short	(.L_414 - .L_413)
.L_413:
        /*0030*/ 	.word	0x00000080
        /*0034*/ 	.word	0x00000001
        /*0038*/ 	.word	0x00000001


	//----- nvinfo : EIATTR_CBANK_PARAM_SIZE
	.align		4
.L_414:
        /*003c*/ 	.byte	0x03, 0x19
        /*003e*/ 	.short	0x0428


	//----- nvinfo : EIATTR_PARAM_CBANK
	.align		4
        /*0040*/ 	.byte	0x04, 0x0a
        /*0042*/ 	.short	(.L_416 - .L_415)
	.align		4
.L_415:
        /*0044*/ 	.word	index@(.nv.constant0._ZN7cutlass13device_kernelIN5flash19enable_sm80_to_sm89INS1_16FlashAttnFwdSm80INS1_25CollectiveMainloopFwdSm80ILi4ELi1ELb0EN4cute5tupleIJNS5_1CILi128EEENS7_ILi64EEES8_EEELi128ENS_6half_tEfNS_4arch4Sm80ELb1ELb0ELb0ELb0ELb0ELb0ELb1ELb1EEENS1_21CollectiveEpilogueFwdINS6_IJS8_S8_S9_EEENS6_IJNS7_ILi1EEESH_SH_EEESB_SD_Li128ELb0ELb1ELb1ELb0EEENS1_30DynamicPersistentTileSchedulerILi128ELi128ELb1ELb1ELb0EEEEEEEEEvNT_6ParamsE)
        /*0048*/ 	.short	0x0210
        /*004a*/ 	.short	0x0428


	//----- nvinfo : EIATTR_SW_WAR
	.align		4
.L_416:
        /*004c*/ 	.byte	0x04, 0x36
        /*004e*/ 	.short	(.L_418 - .L_417)
.L_417:
        /*0050*/ 	.word	0x00000008
.L_418:


//--------------------- .nv.info._ZN7cutlass13device_kernelIN5flash19enable_sm80_to_sm89INS1_16FlashAttnFwdSm80INS1_25CollectiveMainloopFwdSm80ILi8ELi1ELb1EN4cute5tupleIJNS5_1CILi128EEENS7_ILi112EEES8_EEELi128ENS_6half_tEfNS_4arch4Sm80ELb1ELb0ELb0ELb1ELb0ELb0ELb1ELb1EEENS1_21CollectiveEpilogueFwdINS6_IJS8_S8_S9_EEENS6_IJNS7_ILi1EEESH_SH_EEESB_SD_Li256ELb1ELb1ELb1ELb0EEENS1_36VarlenDynamicPersistentTileSchedulerILi128ELi112ELi256ELi256ELb1ELb1ELb0ELb1ELb1ELb1EEEEEEEEEvNT_6ParamsE --------------------------
	.section	.nv.info._ZN7cutlass13device_kernelIN5flash19enable_sm80_to_sm89INS1_16FlashAttnFwdSm80INS1_25CollectiveMainloopFwdSm80ILi8ELi1ELb1EN4cute5tupleIJNS5_1CILi128EEENS7_ILi112EEES8_EEELi128ENS_6half_tEfNS_4arch4Sm80ELb1ELb0ELb0ELb1ELb0ELb0ELb1ELb1EEENS1_21CollectiveEpilogueFwdINS6_IJS8_S8_S9_EEENS6_IJNS7_ILi1EEESH_SH_EEESB_SD_Li256ELb1ELb1ELb1ELb0EEENS1_36VarlenDynamicPersistentTileSchedulerILi128ELi112ELi256ELi256ELb1ELb1ELb0ELb1ELb1ELb1EEEEEEEEEvNT_6ParamsE,"",@"SHT_CUDA_INFO"
	.sectionflags	@""
	.align	4


	//----- nvinfo : EIATTR_CUDA_API_VERSION
	.align		4
        /*0000*/ 	.byte	0x04, 0x37
        /*0002*/ 	.short	(.L_420 - .L_419)
.L_419:
        /*0004*/ 	.word	0x00000082


	//----- nvinfo : EIATTR_KPARAM_INFO
	.align		4
.L_420:
        /*0008*/ 	.byte	0x04, 0x17
        /*000a*/ 	.short	(.L_422 - .L_421)
.L_421:
        /*000c*/ 	.word	0x00000000
        /*0010*/ 	.short	0x0000
        /*0012*/ 	.short	0x0000
        /*0014*/ 	.byte	0x00, 0xf0, 0xe1, 0x10


	//----- nvinfo : EIATTR_SPARSE_MMA_MASK
	.align		4
.L_422:
        /*0018*/ 	.byte	0x03, 0x50
        /*001a*/ 	.short	0x0000


	//----- nvinfo : EIATTR_MAXREG_COUNT
	.align		4
        /*001c*/ 	.byte	0x03, 0x1b
        /*001e*/ 	.short	0x00ff


	//----- nvinfo : EIATTR_MERCURY_ISA_VERSION
	.align		4
        /*0020*/ 	.byte	0x03, 0x5f
        /*0022*/ 	.short	0x0101


	//----- nvinfo : EIATTR_EXIT_INSTR_OFFSETS
	.align		4
        /*0024*/ 	.byte	0x04, 0x1c
        /*0026*/ 	.short	(.L_424 - .L_423)


	//   ....[0]....
.L_423:
        /*0028*/ 	.word	0x00000010


	//----- nvinfo : EIATTR_MAX_THREADS
	.align		4
.L_424:
        /*002c*/ 	.byte	0x04, 0x05
        /*002e*/ 	.short	(.L_426 - .L_425)
.L_425:
        /*0030*/ 	.word	0x00000100
        /*0034*/ 	.word	0x00000001
        /*0038*/ 	.word	0x00000001


	//----- nvinfo : EIATTR_CBANK_PARAM_SIZE
	.align		4
.L_426:
        /*003c*/ 	.byte	0x03, 0x19
        /*003e*/ 	.short	0x0438


	//----- nvinfo : EIATTR_PARAM_CBANK
	.align		4
        /*0040*/ 	.byte	0x04, 0x0a
        /*0042*/ 	.short	(.L_428 - .L_427)
	.align		4
.L_427:
        /*0044*/ 	.word	index@(.nv.constant0._ZN7cutlass13device_kernelIN5flash19enable_sm80_to_sm89INS1_16FlashAttnFwdSm80INS1_25CollectiveMainloopFwdSm80ILi8ELi1ELb1EN4cute5tupleIJNS5_1CILi128EEENS7_ILi112EEES8_EEELi128ENS_6half_tEfNS_4arch4Sm80ELb1ELb0ELb0ELb1ELb0ELb0ELb1ELb1EEENS1_21CollectiveEpilogueFwdINS6_IJS8_S8_S9_EEENS6_IJNS7_ILi1EEESH_SH_EEESB_SD_Li256ELb1ELb1ELb1ELb0EEENS1_36VarlenDynamicPersistentTileSchedulerILi128ELi112ELi256ELi256ELb1ELb1ELb0ELb1ELb1ELb1EEEEEEEEEvNT_6ParamsE)
        /*0048*/ 	.short	0x0210
        /*004a*/ 	.short	0x0438


	//----- nvinfo : EIATTR_SW_WAR
	.align		4
.L_428:
        /*004c*/ 	.byte	0x04, 0x36
        /*004e*/ 	.short	(.L_430 - .L_429)
.L_429:
        /*0050*/ 	.word	0x00000008
.L_430:


//--------------------- .nv.info._ZN7cutlass13device_kernelIN5flash19enable_sm80_to_sm89INS1_16FlashAttnFwdSm80INS1_25CollectiveMainloopFwdSm80ILi8ELi1ELb1EN4cute5tupleIJNS5_1CILi128EEENS7_ILi112EEES8_EEELi128ENS_6half_tEfNS_4arch4Sm80ELb1ELb0ELb0ELb1ELb0ELb1ELb1ELb1EEENS1_21CollectiveEpilogueFwdINS6_IJS8_S8_S9_EEENS6_IJNS7_ILi1EEESH_SH_EEESB_SD_Li256ELb1ELb1ELb1ELb0EEENS1_36VarlenDynamicPersistentTileSchedulerILi128ELi112ELi256ELi256ELb1ELb1ELb0ELb1ELb1ELb1EEEEEEEEEvNT_6ParamsE --------------------------
	.section	.nv.info._ZN7cutlass13device_kernelIN5flash19enable_sm80_to_sm89INS1_16FlashAttnFwdSm80INS1_25CollectiveMainloopFwdSm80ILi8ELi1ELb1EN4cute5tupleIJNS5_1CILi128EEENS7_ILi112EEES8_EEELi128ENS_6half_tEfNS_4arch4Sm80ELb1ELb0ELb0ELb1ELb0ELb1ELb1ELb1EEENS1_21CollectiveEpilogueFwdINS6_IJS8_S8_S9_EEENS6_IJNS7_ILi1EEESH_SH_EEESB_SD_Li256ELb1ELb1ELb1ELb0EEENS1_36VarlenDynamicPersistentTileSchedulerILi128ELi112ELi256ELi256ELb1ELb1ELb0ELb1ELb1ELb1EEEEEEEEEvNT_6ParamsE,"",@"SHT_CUDA_INFO"
	.sectionflags	@""
	.align	4


	//----- nvinfo : EIATTR_CUDA_API_VERSION
	.align		4
        /*0000*/ 	.byte	0x04, 0x37
        /*0002*/ 	.short	(.L_432 - .L_431)
.L_431:
        /*0004*/ 	.word	0x00000082


	//----- nvinfo : EIATTR_KPARAM_INFO
	.align		4
.L_432:
        /*0008*/ 	.byte	0x04, 0x17
        /*000a*/ 	.short	(.L_434 - .L_433)
.L_433:
        /*000c*/ 	.word	0x00000000
        /*0010*/ 	.short	0x0000
        /*0012*/ 	.short	0x0000
        /*0014*/ 	.byte	0x00, 0xf0, 0xe1, 0x10


	//----- nvinfo : EIATTR_SPARSE_MMA_MASK
	.align		4
.L_434:
        /*0018*/ 	.byte	0x03, 0x50
        /*001a*/ 	.short	0x0000


	//----- nvinfo : EIATTR_MAXREG_COUNT
	.align		4
        /*001c*/ 	.byte	0x03, 0x1b
        /*001e*/ 	.short	0x00ff


	//----- nvinfo : EIATTR_MERCURY_ISA_VERSION
	.align		4
        /*0020*/ 	.byte	0x03, 0x5f
        /*0022*/ 	.short	0x0101


	//----- nvinfo : EIATTR_EXIT_INSTR_OFFSETS
	.align		4
        /*0024*/ 	.byte	0x04, 0x1c
        /*0026*/ 	.short	(.L_436 - .L_435)


	//   ....[0]....
.L_435:
        /*0028*/ 	.word	0x00000010


	//----- nvinfo : EIATTR_MAX_THREADS
	.align		4
.L_436:
        /*002c*/ 	.byte	0x04, 0x05
        /*002e*/ 	.short	(.L_438 - .L_437)
.L_437:
        /*0030*/ 	.word	0x00000100
        /*0034*/ 	.word	0x00000001
        /*0038*/ 	.word	0x00000001


	//----- nvinfo : EIATTR_CBANK_PARAM_SIZE
	.align		4
.L_438:
        /*003c*/ 	.byte	0x03, 0x19
        /*003e*/ 	.short	0x0438


	//----- nvinfo : EIATTR_PARAM_CBANK
	.align		4
        /*0040*/ 	.byte	0x04, 0x0a
        /*0042*/ 	.short	(.L_440 - .L_439)
	.align		4
.L_439:
        /*0044*/ 	.word	index@(.nv.constant0._ZN7cutlass13device_kernelIN5flash19enable_sm80_to_sm89INS1_16FlashAttnFwdSm80INS1_25CollectiveMainloopFwdSm80ILi8ELi1ELb1EN4cute5tupleIJNS5_1CILi128EEENS7_ILi112EEES8_EEELi128ENS_6half_tEfNS_4arch4Sm80ELb1ELb0ELb0ELb1ELb0ELb1ELb1ELb1EEENS1_21CollectiveEpilogueFwdINS6_IJS8_S8_S9_EEENS6_IJNS7_ILi1EEESH_SH_EEESB_SD_Li256ELb1ELb1ELb1ELb0EEENS1_36VarlenDynamicPersistentTileSchedulerILi128ELi112ELi256ELi256ELb1ELb1ELb0ELb1ELb1ELb1EEEEEEEEEvNT_6ParamsE)
        /*0048*/ 	.short	0x0210
        /*004a*/ 	.short	0x0438


	//----- nvinfo : EIATTR_SW_WAR
	.align		4
.L_440:
        /*004c*/ 	.byte	0x04, 0x36
        /*004e*/ 	.short	(.L_442 - .L_441)
.L_441:
        /*0050*/ 	.word	0x00000008
.L_442:


//--------------------- .nv.callgraph             --------------------------
	.section	.nv.callgraph,"",@"SHT_CUDA_CALLGRAPH"
	.align	4
	.sectionentsize	8
	.align		4
        /*0000*/ 	.word	0x00000000
	.align		4
        /*0004*/ 	.word	0xffffffff
	.align		4
        /*0008*/ 	.word	0x00000000
	.align		4
        /*000c*/ 	.word	0xfffffffe
	.align		4
        /*0010*/ 	.word	0x00000000
	.align		4
        /*0014*/ 	.word	0xfffffffd
	.align		4
        /*0018*/ 	.word	0x00000000
	.align		4
        /*001c*/ 	.word	0xfffffffc


//--------------------- .nv.constant4             --------------------------
	.section	.nv.constant4,"a",@progbits
	.align	8
	.align		8
.nv.constant4:
        /*0000*/ 	.dword	_ZN83_INTERNAL_d107419c_47_flash_fwd_hdim128_fp16_split_softcapall_sm80_cu_cb12e5b6_33374cuda3std3__45__cpo5beginE
	.align		8
        /*0008*/ 	.dword	_ZN83_INTERNAL_d107419c_47_flash_fwd_hdim128_fp16_split_softcapall_sm80_cu_cb12e5b6_33374cuda3std3__45__cpo3endE
	.align		8
        /*0010*/ 	.dword	_ZN83_INTERNAL_d107419c_47_flash_fwd_hdim128_fp16_split_softcapall_sm80_cu_cb12e5b6_33374cuda3std3__45__cpo6cbeginE
	.align		8
        /*0018*/ 	.dword	_ZN83_INTERNAL_d107419c_47_flash_fwd_hdim128_fp16_split_softcapall_sm80_cu_cb12e5b6_33374cuda3std3__45__cpo4cendE
	.align		8
        /*0020*/ 	.dword	_ZN83_INTERNAL_d107419c_47_flash_fwd_hdim128_fp16_split_softcapall_sm80_cu_cb12e5b6_33374cuda3std3__485_GLOBAL__N__d107419c_47_flash_fwd_hdim128_fp16_split_softcapall_sm80_cu_cb12e5b6_33376ignoreE
	.align		8
        /*0028*/ 	.dword	_ZN83_INTERNAL_d107419c_47_flash_fwd_hdim128_fp16_split_softcapall_sm80_cu_cb12e5b6_33374cuda3std3__419piecewise_constructE
	.align		8
        /*0030*/ 	.dword	_ZN83_INTERNAL_d107419c_47_flash_fwd_hdim128_fp16_split_softcapall_sm80_cu_cb12e5b6_33374cuda3std3__48in_placeE
	.align		8
        /*0038*/ 	.dword	_ZN83_INTERNAL_d107419c_47_flash_fwd_hdim128_fp16_split_softcapall_sm80_cu_cb12e5b6_33374cuda3std6ranges3__45__cpo4swapE
	.align		8
        /*0040*/ 	.dword	_ZN83_INTERNAL_d107419c_47_flash_fwd_hdim128_fp16_split_softcapall_sm80_cu_cb12e5b6_33374cuda3std6ranges3__45__cpo9iter_moveE
	.align		8
        /*0048*/ 	.dword	_ZN83_INTERNAL_d107419c_47_flash_fwd_hdim128_fp16_split_softcapall_sm80_cu_cb12e5b6_33374cute7productE
	.align		8
        /*0050*/ 	.dword	_ZN83_INTERNAL_d107419c_47_flash_fwd_hdim128_fp16_split_softcapall_sm80_cu_cb12e5b6_33374cute1_E


//--------------------- .text._ZN7cutlass13device_kernelIN5flash19enable_sm80_to_sm89INS1_16FlashAttnFwdSm80INS1_25CollectiveMainloopFwdSm80ILi8ELi1ELb1EN4cute5tupleIJNS5_1CILi128EEES8_S8_EEELi128ENS_6half_tEfNS_4arch4Sm80ELb0ELb0ELb1ELb0ELb0ELb0ELb1ELb1EEENS1_21CollectiveEpilogueFwdIS9_NS6_IJNS7_ILi1EEESF_SF_EEESA_SC_Li256ELb0ELb1ELb1ELb0EEENS1_19SingleTileSchedulerILb0ELb1ELb1ELi128EEEEEEEEEvNT_6ParamsE --------------------------
	.section	.text._ZN7cutlass13device_kernelIN5flash19enable_sm80_to_sm89INS1_16FlashAttnFwdSm80INS1_25CollectiveMainloopFwdSm80ILi8ELi1ELb1EN4cute5tupleIJNS5_1CILi128EEES8_S8_EEELi128ENS_6half_tEfNS_4arch4Sm80ELb0ELb0ELb1ELb0ELb0ELb0ELb1ELb1EEENS1_21CollectiveEpilogueFwdIS9_NS6_IJNS7_ILi1EEESF_SF_EEESA_SC_Li256ELb0ELb1ELb1ELb0EEENS1_19SingleTileSchedulerILb0ELb1ELb1ELi128EEEEEEEEEvNT_6ParamsE,"ax",@progbits
	.align	128
.text._ZN7cutlass13device_kernelIN5flash19enable_sm80_to_sm89INS1_16FlashAttnFwdSm80INS1_25CollectiveMainloopFwdSm80ILi8ELi1ELb1EN4cute5tupleIJNS5_1CILi128EEES8_S8_EEELi128ENS_6half_tEfNS_4arch4Sm80ELb0ELb0ELb1ELb0ELb0ELb0ELb1ELb1EEENS1_21CollectiveEpilogueFwdIS9_NS6_IJNS7_ILi1EEESF_SF_EEESA_SC_Li256ELb0ELb1ELb1ELb0EEENS1_19SingleTileSchedulerILb0ELb1ELb1ELi128EEEEEEEEEvNT_6ParamsE:
        .type           _ZN7cutlass13device_kernelIN5flash19enable_sm80_to_sm89INS1_16FlashAttnFwdSm80INS1_25CollectiveMainloopFwdSm80ILi8ELi1ELb1EN4cute5tupleIJNS5_1CILi128EEES8_S8_EEELi128ENS_6half_tEfNS_4arch4Sm80ELb0ELb0ELb1ELb0ELb0ELb0ELb1ELb1EEENS1_21CollectiveEpilogueFwdIS9_NS6_IJNS7_ILi1EEESF_SF_EEESA_SC_Li256ELb0ELb1ELb1ELb0EEENS1_19SingleTileSchedulerILb0ELb1ELb1ELi128EEEEEEEEEvNT_6ParamsE,@function
        .size           _ZN7cutlass13device_kernelIN5flash19enable_sm80_to_sm89INS1_16FlashAttnFwdSm80INS1_25CollectiveMainloopFwdSm80ILi8ELi1ELb1EN4cute5tupleIJNS5_1CILi128EEES8_S8_EEELi128ENS_6half_tEfNS_4arch4Sm80ELb0ELb0ELb1ELb0ELb0ELb0ELb1ELb1EEENS1_21CollectiveEpilogueFwdIS9_NS6_IJNS7_ILi1EEESF_SF_EEESA_SC_Li256ELb0ELb1ELb1ELb0EEENS1_19SingleTileSchedulerILb0ELb1ELb1ELi128EEEEEEEEEvNT_6ParamsE,(.L_x_24 - _ZN7cutlass13device_kernelIN5flash19enable_sm80_to_sm89INS1_16FlashAttnFwdSm80INS1_25CollectiveMainloopFwdSm80ILi8ELi1ELb1EN4cute5tupleIJNS5_1CILi128EEES8_S8_EEELi128ENS_6half_tEfNS_4arch4Sm80ELb0ELb0ELb1ELb0ELb0ELb0ELb1ELb1EEENS1_21CollectiveEpilogueFwdIS9_NS6_IJNS7_ILi1EEESF_SF_EEESA_SC_Li256ELb0ELb1ELb1ELb0EEENS1_19SingleTileSchedulerILb0ELb1ELb1ELi128EEEEEEEEEvNT_6ParamsE)
        .other          _ZN7cutlass13device_kernelIN5flash19enable_sm80_to_sm89INS1_16FlashAttnFwdSm80INS1_25CollectiveMainloopFwdSm80ILi8ELi1ELb1EN4cute5tupleIJNS5_1CILi128EEES8_S8_EEELi128ENS_6half_tEfNS_4arch4Sm80ELb0ELb0ELb1ELb0ELb0ELb0ELb1ELb1EEENS1_21CollectiveEpilogueFwdIS9_NS6_IJNS7_ILi1EEESF_SF_EEESA_SC_Li256ELb0ELb1ELb1ELb0EEENS1_19SingleTileSchedulerILb0ELb1ELb1ELi128EEEEEEEEEvNT_6ParamsE,@"STO_CUDA_ENTRY STV_DEFAULT"
_ZN7cutlass13device_kernelIN5flash19enable_sm80_to_sm89INS1_16FlashAttnFwdSm80INS1_25CollectiveMainloopFwdSm80ILi8ELi1ELb1EN4cute5tupleIJNS5_1CILi128EEES8_S8_EEELi128ENS_6half_tEfNS_4arch4Sm80ELb0ELb0ELb1ELb0ELb0ELb0ELb1ELb1EEENS1_21CollectiveEpilogueFwdIS9_NS6_IJNS7_ILi1EEESF_SF_EEESA_SC_Li256ELb0ELb1ELb1ELb0EEENS1_19SingleTileSchedulerILb0ELb1ELb1ELi128EEEEEEEEEvNT_6ParamsE:
[----:B------:R-:W-:Y:S01]  /*0000*/  LDC R1, c[0x0][0x28] ;  /* 0x00000a00ff017b82 */ /* 0x000fe20000000800 */
[----:B------:R-:W-:Y:S05]  /*0010*/  EXIT ;  /* 0x000000000000794d */ /* 0x000fea0003800000 */
.L_x_0:
[----:B------:R-:W-:-:S00]  /*0020*/  BRA `(.L_x_0) ;  /* 0xfffffffc00fc7947 */ /* 0x000fc0000383ffff */
[----:B------:R-:W-:-:S00]  /*0030*/  NOP ;  /* 0x0000000000007918 */ /* 0x000fc00000000000 */
        /* <DEDUP_REMOVED lines=12> */
.L_x_24:


//--------------------- .text._ZN7cutlass13device_kernelIN5flash19enable_sm80_to_sm89INS1_16FlashAttnFwdSm80INS1_25CollectiveMainloopFwdSm80ILi8ELi1ELb1EN4cute5tupleIJNS5_1CILi128EEENS7_ILi96EEES8_EEELi128ENS_6half_tEfNS_4arch4Sm80ELb0ELb1ELb1ELb0ELb0ELb0ELb1ELb1EEENS1_21CollectiveEpilogueFwdINS6_IJS8_S8_S9_EEENS6_IJNS7_ILi1EEESH_SH_EEESB_SD_Li256ELb0ELb1ELb1ELb0EEENS1_19SingleTileSchedulerILb0ELb1ELb1ELi128EEEEEEEEEvNT_6ParamsE --------------------------
	.section	.text._ZN7cutlass13device_kernelIN5flash19enable_sm80_to_sm89INS1_16FlashAttnFwdSm80INS1_25CollectiveMainloopFwdSm80ILi8ELi1ELb1EN4cute5tupleIJNS5_1CILi128EEENS7_ILi96EEES8_EEELi128ENS_6half_tEfNS_4arch4Sm80ELb0ELb1ELb1ELb0ELb0ELb0ELb1ELb1EEENS1_21CollectiveEpilogueFwdINS6_IJS8_S8_S9_EEENS6_IJNS7_ILi1EEESH_SH_EEESB_SD_Li256ELb0ELb1ELb1ELb0EEENS1_19SingleTileSchedulerILb0ELb1ELb1ELi128EEEEEEEEEvNT_6ParamsE,"ax",@progbits
	.align	128
.text._ZN7cutlass13device_kernelIN5flash19enable_sm80_to_sm89INS1_16FlashAttnFwdSm80INS1_25CollectiveMainloopFwdSm80ILi8ELi1ELb1EN4cute5tupleIJNS5_1CILi128EEENS7_ILi96EEES8_EEELi128ENS_6half_tEfNS_4arch4Sm80ELb0ELb1ELb1ELb0ELb0ELb0ELb1ELb1EEENS1_21CollectiveEpilogueFwdINS6_IJS8_S8_S9_EEENS6_IJNS7_ILi1EEESH_SH_EEESB_SD_Li256ELb0ELb1ELb1ELb0EEENS1_19SingleTileSchedulerILb0ELb1ELb1ELi128EEEEEEEEEvNT_6ParamsE:
        .type           _ZN7cutlass13device_kernelIN5flash19enable_sm80_to_sm89INS1_16FlashAttnFwdSm80INS1_25CollectiveMainloopFwdSm80ILi8ELi1ELb1EN4cute5tupleIJNS5_1CILi128EEENS7_ILi96EEES8_EEELi128ENS_6half_tEfNS_4arch4Sm80ELb0ELb1ELb1ELb0ELb0ELb0ELb1ELb1EEENS1_21CollectiveEpilogueFwdINS6_IJS8_S8_S9_EEENS6_IJNS7_ILi1EEESH_SH_EEESB_SD_Li256ELb0ELb1ELb1ELb0EEENS1_19SingleTileSchedulerILb0ELb1ELb1ELi128EEEEEEEEEvNT_6ParamsE,@function
        .size           _ZN7cutlass13device_kernelIN5flash19enable_sm80_to_sm89INS1_16FlashAttnFwdSm80INS1_25CollectiveMainloopFwdSm80ILi8ELi1ELb1EN4cute5tupleIJNS5_1CILi128EEENS7_ILi96EEES8_EEELi128ENS_6half_tEfNS_4arch4Sm80ELb0ELb1ELb1ELb0ELb0ELb0ELb1ELb1EEENS1_21CollectiveEpilogueFwdINS6_IJS8_S8_S9_EEENS6_IJNS7_ILi1EEESH_SH_EEESB_SD_Li256ELb0ELb1ELb1ELb0EEENS1_19SingleTileSchedulerILb0ELb1ELb1ELi128EEEEEEEEEvNT_6ParamsE,(.L_x_25 - _ZN7cutlass13device_kernelIN5flash19enable_sm80_to_sm89INS1_16FlashAttnFwdSm80INS1_25CollectiveMainloopFwdSm80ILi8ELi1ELb1EN4cute5tupleIJNS5_1CILi128EEENS7_ILi96EEES8_EEELi128ENS_6half_tEfNS_4arch4Sm80ELb0ELb1ELb1ELb0ELb0ELb0ELb1ELb1EEENS1_21CollectiveEpilogueFwdINS6_IJS8_S8_S9_EEENS6_IJNS7_ILi1EEESH_SH_EEESB_SD_Li256ELb0ELb1ELb1ELb0EEENS1_19SingleTileSchedulerILb0ELb1ELb1ELi128EEEEEEEEEvNT_6ParamsE)
        .other          _ZN7cutlass13device_kernelIN5flash19enable_sm80_to_sm89INS1_16FlashAttnFwdSm80INS1_25CollectiveMainloopFwdSm80ILi8ELi1ELb1EN4cute5tupleIJNS5_1CILi128EEENS7_ILi96EEES8_EEELi128ENS_6half_tEfNS_4arch4Sm80ELb0ELb1ELb1ELb0ELb0ELb0ELb1ELb1EEENS1_21CollectiveEpilogueFwdINS6_IJS8_S8_S9_EEENS6_IJNS7_ILi1EEESH_SH_EEESB_SD_Li256ELb0ELb1ELb1ELb0EEENS1_19SingleTileSchedulerILb0ELb1ELb1ELi128EEEEEEEEEvNT_6ParamsE,@"STO_CUDA_ENTRY STV_DEFAULT"
_ZN7cutlass13device_kernelIN5flash19enable_sm80_to_sm89INS1_16FlashAttnFwdSm80INS1_25CollectiveMainloopFwdSm80ILi8ELi1ELb1EN4cute5tupleIJNS5_1CILi128EEENS7_ILi96EEES8_EEELi128ENS_6half_tEfNS_4arch4Sm80ELb0ELb1ELb1ELb0ELb0ELb0ELb1ELb1EEENS1_21CollectiveEpilogueFwdINS6_IJS8_S8_S9_EEENS6_IJNS7_ILi1EEESH_SH_EEESB_SD_Li256ELb0ELb1ELb1ELb0EEENS1_19SingleTileSchedulerILb0ELb1ELb1ELi128EEEEEEEEEvNT_6ParamsE:
[----:B------:R-:W-:Y:S01]  /*0000*/  LDC R1, c[0x0][0x28] ;  /* 0x00000a00ff017b82 */ /* 0x000fe20000000800 */
[----:B------:R-:W-:Y:S05]  /*0010*/  EXIT ;  /* 0x000000000000794d */ /* 0x000fea0003800000 */
.L_x_1:
        /* <DEDUP_REMOVED lines=14> */
.L_x_25:


//--------------------- .text._ZN7cutlass13device_kernelIN5flash19enable_sm80_to_sm89INS1_16FlashAttnFwdSm80INS1_25CollectiveMainloopFwdSm80ILi8ELi1ELb1EN4cute5tupleIJNS5_1CILi128EEES8_S8_EEELi128ENS_6half_tEfNS_4arch4Sm80ELb1ELb0ELb1ELb0ELb0ELb0ELb1ELb1EEENS1_21CollectiveEpilogueFwdIS9_NS6_IJNS7_ILi1EEESF_SF_EEESA_SC_Li256ELb0ELb1ELb1ELb0EEENS1_30DynamicPersistentTileSchedulerILi256ELi256ELb1ELb1ELb0EEEEEEEEEvNT_6ParamsE --------------------------
	.section	.text._ZN7cutlass13device_kernelIN5flash19enable_sm80_to_sm89INS1_16FlashAttnFwdSm80INS1_25CollectiveMainloopFwdSm80ILi8ELi1ELb1EN4cute5tupleIJNS5_1CILi128EEES8_S8_EEELi128ENS_6half_tEfNS_4arch4Sm80ELb1ELb0ELb1ELb0ELb0ELb0ELb1ELb1EEENS1_21CollectiveEpilogueFwdIS9_NS6_IJNS7_ILi1EEESF_SF_EEESA_SC_Li256ELb0ELb1ELb1ELb0EEENS1_30DynamicPersistentTileSchedulerILi256ELi256ELb1ELb1ELb0EEEEEEEEEvNT_6ParamsE,"ax",@progbits
	.align	128
.text._ZN7cutlass13device_kernelIN5flash19enable_sm80_to_sm89INS1_16FlashAttnFwdSm80INS1_25CollectiveMainloopFwdSm80ILi8ELi1ELb1EN4cute5tupleIJNS5_1CILi128EEES8_S8_EEELi128ENS_6half_tEfNS_4arch4Sm80ELb1ELb0ELb1ELb0ELb0ELb0ELb1ELb1EEENS1_21CollectiveEpilogueFwdIS9_NS6_IJNS7_ILi1EEESF_SF_EEESA_SC_Li256ELb0ELb1ELb1ELb0EEENS1_30DynamicPersistentTileSchedulerILi256ELi256ELb1ELb1ELb0EEEEEEEEEvNT_6ParamsE:
        .type           _ZN7cutlass13device_kernelIN5flash19enable_sm80_to_sm89INS1_16FlashAttnFwdSm80INS1_25CollectiveMainloopFwdSm80ILi8ELi1ELb1EN4cute5tupleIJNS5_1CILi128EEES8_S8_EEELi128ENS_6half_tEfNS_4arch4Sm80ELb1ELb0ELb1ELb0ELb0ELb0ELb1ELb1EEENS1_21CollectiveEpilogueFwdIS9_NS6_IJNS7_ILi1EEESF_SF_EEESA_SC_Li256ELb0ELb1ELb1ELb0EEENS1_30DynamicPersistentTileSchedulerILi256ELi256ELb1ELb1ELb0EEEEEEEEEvNT_6ParamsE,@function
        .size           _ZN7cutlass13device_kernelIN5flash19enable_sm80_to_sm89INS1_16FlashAttnFwdSm80INS1_25CollectiveMainloopFwdSm80ILi8ELi1ELb1EN4cute5tupleIJNS5_1CILi128EEES8_S8_EEELi128ENS_6half_tEfNS_4arch4Sm80ELb1ELb0ELb1ELb0ELb0ELb0ELb1ELb1EEENS1_21CollectiveEpilogueFwdIS9_NS6_IJNS7_ILi1EEESF_SF_EEESA_SC_Li256ELb0ELb1ELb1ELb0EEENS1_30DynamicPersistentTileSchedulerILi256ELi256ELb1ELb1ELb0EEEEEEEEEvNT_6ParamsE,(.L_x_26 - _ZN7cutlass13device_kernelIN5flash19enable_sm80_to_sm89INS1_16FlashAttnFwdSm80INS1_25CollectiveMainloopFwdSm80ILi8ELi1ELb1EN4cute5tupleIJNS5_1CILi128EEES8_S8_EEELi128ENS_6half_tEfNS_4arch4Sm80ELb1ELb0ELb1ELb0ELb0ELb0ELb1ELb1EEENS1_21CollectiveEpilogueFwdIS9_NS6_IJNS7_ILi1EEESF_SF_EEESA_SC_Li256ELb0ELb1ELb1ELb0EEENS1_30DynamicPersistentTileSchedulerILi256ELi256ELb1ELb1ELb0EEEEEEEEEvNT_6ParamsE)
        .other          _ZN7cutlass13device_kernelIN5flash19enable_sm80_to_sm89INS1_16FlashAttnFwdSm80INS1_25CollectiveMainloopFwdSm80ILi8ELi1ELb1EN4cute5tupleIJNS5_1CILi128EEES8_S8_EEELi128ENS_6half_tEfNS_4arch4Sm80ELb1ELb0ELb1ELb0ELb0ELb0ELb1ELb1EEENS1_21CollectiveEpilogueFwdIS9_NS6_IJNS7_ILi1EEESF_SF_EEESA_SC_Li256ELb0ELb1ELb1ELb0EEENS1_30DynamicPersistentTileSchedulerILi256ELi256ELb1ELb1ELb0EEEEEEEEEvNT_6ParamsE,@"STO_CUDA_ENTRY STV_DEFAULT"
_ZN7cutlass13device_kernelIN5flash19enable_sm80_to_sm89INS1_16FlashAttnFwdSm80INS1_25CollectiveMainloopFwdSm80ILi8ELi1ELb1EN4cute5tupleIJNS5_1CILi128EEES8_S8_EEELi128ENS_6half_tEfNS_4arch4Sm80ELb1ELb0ELb1ELb0ELb0ELb0ELb1ELb1EEENS1_21CollectiveEpilogueFwdIS9_NS6_IJNS7_ILi1EEESF_SF_EEESA_SC_Li256ELb0ELb1ELb1ELb0EEENS1_30DynamicPersistentTileSchedulerILi256ELi256ELb1ELb1ELb0EEEEEEEEEvNT_6ParamsE:
[----:B------:R-:W-:Y:S01]  /*0000*/  LDC R1, c[0x0][0x28] ;  /* 0x00000a00ff017b82 */ /* 0x000fe20000000800 */
[----:B------:R-:W-:Y:S05]  /*0010*/  EXIT ;  /* 0x000000000000794d */ /* 0x000fea0003800000 */
.L_x_2:
        /* <DEDUP_REMOVED lines=14> */
.L_x_26:


//--------------------- .text._ZN7cutlass13device_kernelIN5flash19enable_sm80_to_sm89INS1_16FlashAttnFwdSm80INS1_25CollectiveMainloopFwdSm80ILi4ELi1ELb0EN4cute5tupleIJNS5_1CILi128EEENS7_ILi64EEES8_EEELi128ENS_6half_tEfNS_4arch4Sm80ELb0ELb0ELb1ELb0ELb0ELb0ELb1ELb1EEENS1_21CollectiveEpilogueFwdINS6_IJS8_S8_S9_EEENS6_IJNS7_ILi1EEESH_SH_EEESB_SD_Li128ELb0ELb1ELb1ELb0EEENS1_19SingleTileSchedulerILb0ELb1ELb1ELi128EEEEEEEEEvNT_6ParamsE --------------------------
	.section	.text._ZN7cutlass13device_kernelIN5flash19enable_sm80_to_sm89INS1_16FlashAttnFwdSm80INS1_25CollectiveMainloopFwdSm80ILi4ELi1ELb0EN4cute5tupleIJNS5_1CILi128EEENS7_ILi64EEES8_EEELi128ENS_6half_tEfNS_4arch4Sm80ELb0ELb0ELb1ELb0ELb0ELb0ELb1ELb1EEENS1_21CollectiveEpilogueFwdINS6_IJS8_S8_S9_EEENS6_IJNS7_ILi1EEESH_SH_EEESB_SD_Li128ELb0ELb1ELb1ELb0EEENS1_19SingleTileSchedulerILb0ELb1ELb1ELi128EEEEEEEEEvNT_6ParamsE,"ax",@progbits
	.align	128
.text._ZN7cutlass13device_kernelIN5flash19enable_sm80_to_sm89INS1_16FlashAttnFwdSm80INS1_25CollectiveMainloopFwdSm80ILi4ELi1ELb0EN4cute5tupleIJNS5_1CILi128EEENS7_ILi64EEES8_EEELi128ENS_6half_tEfNS_4arch4Sm80ELb0ELb0ELb1ELb0ELb0ELb0ELb1ELb1EEENS1_21CollectiveEpilogueFwdINS6_IJS8_S8_S9_EEENS6_IJNS7_ILi1EEESH_SH_EEESB_SD_Li128ELb0ELb1ELb1ELb0EEENS1_19SingleTileSchedulerILb0ELb1ELb1ELi128EEEEEEEEEvNT_6ParamsE:
        .type           _ZN7cutlass13device_kernelIN5flash19enable_sm80_to_sm89INS1_16FlashAttnFwdSm80INS1_25CollectiveMainloopFwdSm80ILi4ELi1ELb0EN4cute5tupleIJNS5_1CILi128EEENS7_ILi64EEES8_EEELi128ENS_6half_tEfNS_4arch4Sm80ELb0ELb0ELb1ELb0ELb0ELb0ELb1ELb1EEENS1_21CollectiveEpilogueFwdINS6_IJS8_S8_S9_EEENS6_IJNS7_ILi1EEESH_SH_EEESB_SD_Li128ELb0ELb1ELb1ELb0EEENS1_19SingleTileSchedulerILb0ELb1ELb1ELi128EEEEEEEEEvNT_6ParamsE,@function
        .size           _ZN7cutlass13device_kernelIN5flash19enable_sm80_to_sm89INS1_16FlashAttnFwdSm80INS1_25CollectiveMainloopFwdSm80ILi4ELi1ELb0EN4cute5tupleIJNS5_1CILi128EEENS7_ILi64EEES8_EEELi128ENS_6half_tEfNS_4arch4Sm80ELb0ELb0ELb1ELb0ELb0ELb0ELb1ELb1EEENS1_21CollectiveEpilogueFwdINS6_IJS8_S8_S9_EEENS6_IJNS7_ILi1EEESH_SH_EEESB_SD_Li128ELb0ELb1ELb1ELb0EEENS1_19SingleTileSchedulerILb0ELb1ELb1ELi128EEEEEEEEEvNT_6ParamsE,(.L_x_27 - _ZN7cutlass13device_kernelIN5flash19enable_sm80_to_sm89INS1_16FlashAttnFwdSm80INS1_25CollectiveMainloopFwdSm80ILi4ELi1ELb0EN4cute5tupleIJNS5_1CILi128EEENS7_ILi64EEES8_EEELi128ENS_6half_tEfNS_4arch4Sm80ELb0ELb0ELb1ELb0ELb0ELb0ELb1ELb1EEENS1_21CollectiveEpilogueFwdINS6_IJS8_S8_S9_EEENS6_IJNS7_ILi1EEESH_SH_EEESB_SD_Li128ELb0ELb1ELb1ELb0EEENS1_19SingleTileSchedulerILb0ELb1ELb1ELi128EEEEEEEEEvNT_6ParamsE)
        .other          _ZN7cutlass13device_kernelIN5flash19enable_sm80_to_sm89INS1_16FlashAttnFwdSm80INS1_25CollectiveMainloopFwdSm80ILi4ELi1ELb0EN4cute5tupleIJNS5_1CILi128EEENS7_ILi64EEES8_EEELi128ENS_6half_tEfNS_4arch4Sm80ELb0ELb0ELb1ELb0ELb0ELb0ELb1ELb1EEENS1_21CollectiveEpilogueFwdINS6_IJS8_S8_S9_EEENS6_IJNS7_ILi1EEESH_SH_EEESB_SD_Li128ELb0ELb1ELb1ELb0EEENS1_19SingleTileSchedulerILb0ELb1ELb1ELi128EEEEEEEEEvNT_6ParamsE,@"STO_CUDA_ENTRY STV_DEFAULT"
_ZN7cutlass13device_kernelIN5flash19enable_sm80_to_sm89INS1_16FlashAttnFwdSm80INS1_25CollectiveMainloopFwdSm80ILi4ELi1ELb0EN4cute5tupleIJNS5_1CILi128EEENS7_ILi64EEES8_EEELi128ENS_6half_tEfNS_4arch4Sm80ELb0ELb0ELb1ELb0ELb0ELb0ELb1ELb1EEENS1_21CollectiveEpilogueFwdINS6_IJS8_S8_S9_EEENS6_IJNS7_ILi1EEESH_SH_EEESB_SD_Li128ELb0ELb1ELb1ELb0EEENS1_19SingleTileSchedulerILb0ELb1ELb1ELi128EEEEEEEEEvNT_6ParamsE:
[----:B------:R-:W-:Y:S01]  /*0000*/  LDC R1, c[0x0][0x28] ;  /* 0x00000a00ff017b82 */ /* 0x000fe20000000800 */
[----:B------:R-:W-:Y:S05]  /*0010*/  EXIT ;  /* 0x000000000000794d */ /* 0x000fea0003800000 */
.L_x_3:
        /* <DEDUP_REMOVED lines=14> */
.L_x_27:


//--------------------- .text._ZN7cutlass13device_kernelIN5flash19enable_sm80_to_sm89INS1_16FlashAttnFwdSm80INS1_25CollectiveMainloopFwdSm80ILi8ELi1ELb1EN4cute5tupleIJNS5_1CILi128EEENS7_ILi112EEES8_EEELi128ENS_6half_tEfNS_4arch4Sm80ELb0ELb0ELb1ELb1ELb0ELb0ELb1ELb1EEENS1_21CollectiveEpilogueFwdINS6_IJS8_S8_S9_EEENS6_IJNS7_ILi1EEESH_SH_EEESB_SD_Li256ELb1ELb1ELb1ELb0EEENS1_36VarlenDynamicPersistentTileSchedulerILi128ELi112ELi256ELi256ELb1ELb1ELb0ELb0ELb1ELb1EEEEEEEEEvNT_6ParamsE --------------------------
	.section	.text._ZN7cutlass13device_kernelIN5flash19enable_sm80_to_sm89INS1_16FlashAttnFwdSm80INS1_25CollectiveMainloopFwdSm80ILi8ELi1ELb1EN4cute5tupleIJNS5_1CILi128EEENS7_ILi112EEES8_EEELi128ENS_6half_tEfNS_4arch4Sm80ELb0ELb0ELb1ELb1ELb0ELb0ELb1ELb1EEENS1_21CollectiveEpilogueFwdINS6_IJS8_S8_S9_EEENS6_IJNS7_ILi1EEESH_SH_EEESB_SD_Li256ELb1ELb1ELb1ELb0EEENS1_36VarlenDynamicPersistentTileSchedulerILi128ELi112ELi256ELi256ELb1ELb1ELb0ELb0ELb1ELb1EEEEEEEEEvNT_6ParamsE,"ax",@progbits
	.align	128
.text._ZN7cutlass13device_kernelIN5flash19enable_sm80_to_sm89INS1_16FlashAttnFwdSm80INS1_25CollectiveMainloopFwdSm80ILi8ELi1ELb1EN4cute5tupleIJNS5_1CILi128EEENS7_ILi112EEES8_EEELi128ENS_6half_tEfNS_4arch4Sm80ELb0ELb0ELb1ELb1ELb0ELb0ELb1ELb1EEENS1_21CollectiveEpilogueFwdINS6_IJS8_S8_S9_EEENS6_IJNS7_ILi1EEESH_SH_EEESB_SD_Li256ELb1ELb1ELb1ELb0EEENS1_36VarlenDynamicPersistentTileSchedulerILi128ELi112ELi256ELi256ELb1ELb1ELb0ELb0ELb1ELb1EEEEEEEEEvNT_6ParamsE:
        .type           _ZN7cutlass13device_kernelIN5flash19enable_sm80_to_sm89INS1_16FlashAttnFwdSm80INS1_25CollectiveMainloopFwdSm80ILi8ELi1ELb1EN4cute5tupleIJNS5_1CILi128EEENS7_ILi112EEES8_EEELi128ENS_6half_tEfNS_4arch4Sm80ELb0ELb0ELb1ELb1ELb0ELb0ELb1ELb1EEENS1_21CollectiveEpilogueFwdINS6_IJS8_S8_S9_EEENS6_IJNS7_ILi1EEESH_SH_EEESB_SD_Li256ELb1ELb1ELb1ELb0EEENS1_36VarlenDynamicPersistentTileSchedulerILi128ELi112ELi256ELi256ELb1ELb1ELb0ELb0ELb1ELb1EEEEEEEEEvNT_6ParamsE,@function
        .size           _ZN7cutlass13device_kernelIN5flash19enable_sm80_to_sm89INS1_16FlashAttnFwdSm80INS1_25CollectiveMainloopFwdSm80ILi8ELi1ELb1EN4cute5tupleIJNS5_1CILi128EEENS7_ILi112EEES8_EEELi128ENS_6half_tEfNS_4arch4Sm80ELb0ELb0ELb1ELb1ELb0ELb0ELb1ELb1EEENS1_21CollectiveEpilogueFwdINS6_IJS8_S8_S9_EEENS6_IJNS7_ILi1EEESH_SH_EEESB_SD_Li256ELb1ELb1ELb1ELb0EEENS1_36VarlenDynamicPersistentTileSchedulerILi128ELi112ELi256ELi256ELb1ELb1ELb0ELb0ELb1ELb1EEEEEEEEEvNT_6ParamsE,(.L_x_28 - _ZN7cutlass13device_kernelIN5flash19enable_sm80_to_sm89INS1_16FlashAttnFwdSm80INS1_25CollectiveMainloopFwdSm80ILi8ELi1ELb1EN4cute5tupleIJNS5_1CILi128EEENS7_ILi112EEES8_EEELi128ENS_6half_tEfNS_4arch4Sm80ELb0ELb0ELb1ELb1ELb0ELb0ELb1ELb1EEENS1_21CollectiveEpilogueFwdINS6_IJS8_S8_S9_EEENS6_IJNS7_ILi1EEESH_SH_EEESB_SD_Li256ELb1ELb1ELb1ELb0EEENS1_36VarlenDynamicPersistentTileSchedulerILi128ELi112ELi256ELi256ELb1ELb1ELb0ELb0ELb1ELb1EEEEEEEEEvNT_6ParamsE)
        .other          _ZN7cutlass13device_kernelIN5flash19enable_sm80_to_sm89INS1_16FlashAttnFwdSm80INS1_25CollectiveMainloopFwdSm80ILi8ELi1ELb1EN4cute5tupleIJNS5_1CILi128EEENS7_ILi112EEES8_EEELi128ENS_6half_tEfNS_4arch4Sm80ELb0ELb0ELb1ELb1ELb0ELb0ELb1ELb1EEENS1_21CollectiveEpilogueFwdINS6_IJS8_S8_S9_EEENS6_IJNS7_ILi1EEESH_SH_EEESB_SD_Li256ELb1ELb1ELb1ELb0EEENS1_36VarlenDynamicPersistentTileSchedulerILi128ELi112ELi256ELi256ELb1ELb1ELb0ELb0ELb1ELb1EEEEEEEEEvNT_6ParamsE,@"STO_CUDA_ENTRY STV_DEFAULT"
_ZN7cutlass13device_kernelIN5flash19enable_sm80_to_sm89INS1_16FlashAttnFwdSm80INS1_25CollectiveMainloopFwdSm80ILi8ELi1ELb1EN4cute5tupleIJNS5_1CILi128EEENS7_ILi112EEES8_EEELi128ENS_6half_tEfNS_4arch4Sm80ELb0ELb0ELb1ELb1ELb0ELb0ELb1ELb1EEENS1_21CollectiveEpilogueFwdINS6_IJS8_S8_S9_EEENS6_IJNS7_ILi1EEESH_SH_EEESB_SD_Li256ELb1ELb1ELb1ELb0EEENS1_36VarlenDynamicPersistentTileSchedulerILi128ELi112ELi256ELi256ELb1ELb1ELb0ELb0ELb1ELb1EEEEEEEEEvNT_6ParamsE:
[----:B------:R-:W-:Y:S01]  /*0000*/  LDC R1, c[0x0][0x28] ;  /* 0x00000a00ff017b82 */ /* 0x000fe20000000800 */
[----:B------:R-:W-:Y:S05]  /*0010*/  EXIT ;  /* 0x000000000000794d */ /* 0x000fea0003800000 */
.L_x_4:
        /* <DEDUP_REMOVED lines=14> */
.L_x_28:


//--------------------- .text._ZN7cutlass13device_kernelIN5flash19enable_sm80_to_sm89INS1_16FlashAttnFwdSm80INS1_25CollectiveMainloopFwdSm80ILi8ELi1ELb1EN4cute5tupleIJNS5_1CILi128EEENS7_ILi112EEES8_EEELi128ENS_6half_tEfNS_4arch4Sm80ELb0ELb0ELb1ELb1ELb0ELb1ELb1ELb1EEENS1_21CollectiveEpilogueFwdINS6_IJS8_S8_S9_EEENS6_IJNS7_ILi1EEESH_SH_EEESB_SD_Li256ELb1ELb1ELb1ELb0EEENS1_36VarlenDynamicPersistentTileSchedulerILi128ELi112ELi256ELi256ELb1ELb1ELb0ELb0ELb1ELb1EEEEEEEEEvNT_6ParamsE --------------------------
	.section	.text._ZN7cutlass13device_kernelIN5flash19enable_sm80_to_sm89INS1_16FlashAttnFwdSm80INS1_25CollectiveMainloopFwdSm80ILi8ELi1ELb1EN4cute5tupleIJNS5_1CILi128EEENS7_ILi112EEES8_EEELi128ENS_6half_tEfNS_4arch4Sm80ELb0ELb0ELb1ELb1ELb0ELb1ELb1ELb1EEENS1_21CollectiveEpilogueFwdINS6_IJS8_S8_S9_EEENS6_IJNS7_ILi1EEESH_SH_EEESB_SD_Li256ELb1ELb1ELb1ELb0EEENS1_36VarlenDynamicPersistentTileSchedulerILi128ELi112ELi256ELi256ELb1ELb1ELb0ELb0ELb1ELb1EEEEEEEEEvNT_6ParamsE,"ax",@progbits
	.align	128
.text._ZN7cutlass13device_kernelIN5flash19enable_sm80_to_sm89INS1_16FlashAttnFwdSm80INS1_25CollectiveMainloopFwdSm80ILi8ELi1ELb1EN4cute5tupleIJNS5_1CILi128EEENS7_ILi112EEES8_EEELi128ENS_6half_tEfNS_4arch4Sm80ELb0ELb0ELb1ELb1ELb0ELb1ELb1ELb1EEENS1_21CollectiveEpilogueFwdINS6_IJS8_S8_S9_EEENS6_IJNS7_ILi1EEESH_SH_EEESB_SD_Li256ELb1ELb1ELb1ELb0EEENS1_36VarlenDynamicPersistentTileSchedulerILi128ELi112ELi256ELi256ELb1ELb1ELb0ELb0ELb1ELb1EEEEEEEEEvNT_6ParamsE:
        .type           _ZN7cutlass13device_kernelIN5flash19enable_sm80_to_sm89INS1_16FlashAttnFwdSm80INS1_25CollectiveMainloopFwdSm80ILi8ELi1ELb1EN4cute5tupleIJNS5_1CILi128EEENS7_ILi112EEES8_EEELi128ENS_6half_tEfNS_4arch4Sm80ELb0ELb0ELb1ELb1ELb0ELb1ELb1ELb1EEENS1_21CollectiveEpilogueFwdINS6_IJS8_S8_S9_EEENS6_IJNS7_ILi1EEESH_SH_EEESB_SD_Li256ELb1ELb1ELb1ELb0EEENS1_36VarlenDynamicPersistentTileSchedulerILi128ELi112ELi256ELi256ELb1ELb1ELb0ELb0ELb1ELb1EEEEEEEEEvNT_6ParamsE,@function
        .size           _ZN7cutlass13device_kernelIN5flash19enable_sm80_to_sm89INS1_16FlashAttnFwdSm80INS1_25CollectiveMainloopFwdSm80ILi8ELi1ELb1EN4cute5tupleIJNS5_1CILi128EEENS7_ILi112EEES8_EEELi128ENS_6half_tEfNS_4arch4Sm80ELb0ELb0ELb1ELb1ELb0ELb1ELb1ELb1EEENS1_21CollectiveEpilogueFwdINS6_IJS8_S8_S9_EEENS6_IJNS7_ILi1EEESH_SH_EEESB_SD_Li256ELb1ELb1ELb1ELb0EEENS1_36VarlenDynamicPersistentTileSchedulerILi128ELi112ELi256ELi256ELb1ELb1ELb0ELb0ELb1ELb1EEEEEEEEEvNT_6ParamsE,(.L_x_29 - _ZN7cutlass13device_kernelIN5flash19enable_sm80_to_sm89INS1_16FlashAttnFwdSm80INS1_25CollectiveMainloopFwdSm80ILi8ELi1ELb1EN4cute5tupleIJNS5_1CILi128EEENS7_ILi112EEES8_EEELi128ENS_6half_tEfNS_4arch4Sm80ELb0ELb0ELb1ELb1ELb0ELb1ELb1ELb1EEENS1_21CollectiveEpilogueFwdINS6_IJS8_S8_S9_EEENS6_IJNS7_ILi1EEESH_SH_EEESB_SD_Li256ELb1ELb1ELb1ELb0EEENS1_36VarlenDynamicPersistentTileSchedulerILi128ELi112ELi256ELi256ELb1ELb1ELb0ELb0ELb1ELb1EEEEEEEEEvNT_6ParamsE)
        .other          _ZN7cutlass13device_kernelIN5flash19enable_sm80_to_sm89INS1_16FlashAttnFwdSm80INS1_25CollectiveMainloopFwdSm80ILi8ELi1ELb1EN4cute5tupleIJNS5_1CILi128EEENS7_ILi112EEES8_EEELi128ENS_6half_tEfNS_4arch4Sm80ELb0ELb0ELb1ELb1ELb0ELb1ELb1ELb1EEENS1_21CollectiveEpilogueFwdINS6_IJS8_S8_S9_EEENS6_IJNS7_ILi1EEESH_SH_EEESB_SD_Li256ELb1ELb1ELb1ELb0EEENS1_36VarlenDynamicPersistentTileSchedulerILi128ELi112ELi256ELi256ELb1ELb1ELb0ELb0ELb1ELb1EEEEEEEEEvNT_6ParamsE,@"STO_CUDA_ENTRY STV_DEFAULT"
_ZN7cutlass13device_kernelIN5flash19enable_sm80_to_sm89INS1_16FlashAttnFwdSm80INS1_25CollectiveMainloopFwdSm80ILi8ELi1ELb1EN4cute5tupleIJNS5_1CILi128EEENS7_ILi112EEES8_EEELi128ENS_6half_tEfNS_4arch4Sm80ELb0ELb0ELb1ELb1ELb0ELb1ELb1ELb1EEENS1_21CollectiveEpilogueFwdINS6_IJS8_S8_S9_EEENS6_IJNS7_ILi1EEESH_SH_EEESB_SD_Li256ELb1ELb1ELb1ELb0EEENS1_36VarlenDynamicPersistentTileSchedulerILi128ELi112ELi256ELi256ELb1ELb1ELb0ELb0ELb1ELb1EEEEEEEEEvNT_6ParamsE:
[----:B------:R-:W-:Y:S01]  /*0000*/  LDC R1, c[0x0][0x28] ;  /* 0x00000a00ff017b82 */ /* 0x000fe20000000800 */
[----:B------:R-:W-:Y:S05]  /*0010*/  EXIT ;  /* 0x000000000000794d */ /* 0x000fea0003800000 */
.L_x_5:
        /* <DEDUP_REMOVED lines=14> */
.L_x_29:


//--------------------- .text._ZN7cutlass13device_kernelIN5flash19enable_sm80_to_sm89INS1_16FlashAttnFwdSm80INS1_25CollectiveMainloopFwdSm80ILi4ELi1ELb0EN4cute5tupleIJNS5_1CILi128EEENS7_ILi48EEES8_EEELi128ENS_6half_tEfNS_4arch4Sm80ELb0ELb1ELb1ELb0ELb0ELb0ELb1ELb1EEENS1_21CollectiveEpilogueFwdINS6_IJS8_S8_S9_EEENS6_IJNS7_ILi1EEESH_SH_EEESB_SD_Li128ELb0ELb1ELb1ELb0EEENS1_19SingleTileSchedulerILb0ELb1ELb1ELi128EEEEEEEEEvNT_6ParamsE --------------------------
	.section	.text._ZN7cutlass13device_kernelIN5flash19enable_sm80_to_sm89INS1_16FlashAttnFwdSm80INS1_25CollectiveMainloopFwdSm80ILi4ELi1ELb0EN4cute5tupleIJNS5_1CILi128EEENS7_ILi48EEES8_EEELi128ENS_6half_tEfNS_4arch4Sm80ELb0ELb1ELb1ELb0ELb0ELb0ELb1ELb1EEENS1_21CollectiveEpilogueFwdINS6_IJS8_S8_S9_EEENS6_IJNS7_ILi1EEESH_SH_EEESB_SD_Li128ELb0ELb1ELb1ELb0EEENS1_19SingleTileSchedulerILb0ELb1ELb1ELi128EEEEEEEEEvNT_6ParamsE,"ax",@progbits
	.align	128
.text._ZN7cutlass13device_kernelIN5flash19enable_sm80_to_sm89INS1_16FlashAttnFwdSm80INS1_25CollectiveMainloopFwdSm80ILi4ELi1ELb0EN4cute5tupleIJNS5_1CILi128EEENS7_ILi48EEES8_EEELi128ENS_6half_tEfNS_4arch4Sm80ELb0ELb1ELb1ELb0ELb0ELb0ELb1ELb1EEENS1_21CollectiveEpilogueFwdINS6_IJS8_S8_S9_EEENS6_IJNS7_ILi1EEESH_SH_EEESB_SD_Li128ELb0ELb1ELb1ELb0EEENS1_19SingleTileSchedulerILb0ELb1ELb1ELi128EEEEEEEEEvNT_6ParamsE:
        .type           _ZN7cutlass13device_kernelIN5flash19enable_sm80_to_sm89INS1_16FlashAttnFwdSm80INS1_25CollectiveMainloopFwdSm80ILi4ELi1ELb0EN4cute5tupleIJNS5_1CILi128EEENS7_ILi48EEES8_EEELi128ENS_6half_tEfNS_4arch4Sm80ELb0ELb1ELb1ELb0ELb0ELb0ELb1ELb1EEENS1_21CollectiveEpilogueFwdINS6_IJS8_S8_S9_EEENS6_IJNS7_ILi1EEESH_SH_EEESB_SD_Li128ELb0ELb1ELb1ELb0EEENS1_19SingleTileSchedulerILb0ELb1ELb1ELi128EEEEEEEEEvNT_6ParamsE,@function
        .size           _ZN7cutlass13device_kernelIN5flash19enable_sm80_to_sm89INS1_16FlashAttnFwdSm80INS1_25CollectiveMainloopFwdSm80ILi4ELi1ELb0EN4cute5tupleIJNS5_1CILi128EEENS7_ILi48EEES8_EEELi128ENS_6half_tEfNS_4arch4Sm80ELb0ELb1ELb1ELb0ELb0ELb0ELb1ELb1EEENS1_21CollectiveEpilogueFwdINS6_IJS8_S8_S9_EEENS6_IJNS7_ILi1EEESH_SH_EEESB_SD_Li128ELb0ELb1ELb1ELb0EEENS1_19SingleTileSchedulerILb0ELb1ELb1ELi128EEEEEEEEEvNT_6ParamsE,(.L_x_30 - _ZN7cutlass13device_kernelIN5flash19enable_sm80_to_sm89INS1_16FlashAttnFwdSm80INS1_25CollectiveMainloopFwdSm80ILi4ELi1ELb0EN4cute5tupleIJNS5_1CILi128EEENS7_ILi48EEES8_EEELi128ENS_6half_tEfNS_4arch4Sm80ELb0ELb1ELb1ELb0ELb0ELb0ELb1ELb1EEENS1_21CollectiveEpilogueFwdINS6_IJS8_S8_S9_EEENS6_IJNS7_ILi1EEESH_SH_EEESB_SD_Li128ELb0ELb1ELb1ELb0EEENS1_19SingleTileSchedulerILb0ELb1ELb1ELi128EEEEEEEEEvNT_6ParamsE)
        .other          _ZN7cutlass13device_kernelIN5flash19enable_sm80_to_sm89INS1_16FlashAttnFwdSm80INS1_25CollectiveMainloopFwdSm80ILi4ELi1ELb0EN4cute5tupleIJNS5_1CILi128EEENS7_ILi48EEES8_EEELi128ENS_6half_tEfNS_4arch4Sm80ELb0ELb1ELb1ELb0ELb0ELb0ELb1ELb1EEENS1_21CollectiveEpilogueFwdINS6_IJS8_S8_S9_EEENS6_IJNS7_ILi1EEESH_SH_EEESB_SD_Li128ELb0ELb1ELb1ELb0EEENS1_19SingleTileSchedulerILb0ELb1ELb1ELi128EEEEEEEEEvNT_6ParamsE,@"STO_CUDA_ENTRY STV_DEFAULT"
_ZN7cutlass13device_kernelIN5flash19enable_sm80_to_sm89INS1_16FlashAttnFwdSm80INS1_25CollectiveMainloopFwdSm80ILi4ELi1ELb0EN4cute5tupleIJNS5_1CILi128EEENS7_ILi48EEES8_EEELi128ENS_6half_tEfNS_4arch4Sm80ELb0ELb1ELb1ELb0ELb0ELb0ELb1ELb1EEENS1_21CollectiveEpilogueFwdINS6_IJS8_S8_S9_EEENS6_IJNS7_ILi1EEESH_SH_EEESB_SD_Li128ELb0ELb1ELb1ELb0EEENS1_19SingleTileSchedulerILb0ELb1ELb1ELi128EEEEEEEEEvNT_6ParamsE:
[----:B------:R-:W-:Y:S01]  /*0000*/  LDC R1, c[0x0][0x28] ;  /* 0x00000a00ff017b82 */ /* 0x000fe20000000800 */
[----:B------:R-:W-:Y:S05]  /*0010*/  EXIT ;  /* 0x000000000000794d */ /* 0x000fea0003800000 */
.L_x_6:
        /* <DEDUP_REMOVED lines=14> */
.L_x_30:


//--------------------- .text._ZN7cutlass13device_kernelIN5flash19enable_sm80_to_sm89INS1_16FlashAttnFwdSm80INS1_25CollectiveMainloopFwdSm80ILi8ELi1ELb1EN4cute5tupleIJNS5_1CILi128EEENS7_ILi96EEES8_EEELi128ENS_6half_tEfNS_4arch4Sm80ELb0ELb1ELb1ELb1ELb0ELb0ELb1ELb1EEENS1_21CollectiveEpilogueFwdINS6_IJS8_S8_S9_EEENS6_IJNS7_ILi1EEESH_SH_EEESB_SD_Li256ELb1ELb1ELb1ELb0EEENS1_36VarlenDynamicPersistentTileSchedulerILi128ELi96ELi256ELi256ELb1ELb1ELb0ELb1ELb0ELb1EEEEEEEEEvNT_6ParamsE --------------------------
	.section	.text._ZN7cutlass13device_kernelIN5flash19enable_sm80_to_sm89INS1_16FlashAttnFwdSm80INS1_25CollectiveMainloopFwdSm80ILi8ELi1ELb1EN4cute5tupleIJNS5_1CILi128EEENS7_ILi96EEES8_EEELi128ENS_6half_tEfNS_4arch4Sm80ELb0ELb1ELb1ELb1ELb0ELb0ELb1ELb1EEENS1_21CollectiveEpilogueFwdINS6_IJS8_S8_S9_EEENS6_IJNS7_ILi1EEESH_SH_EEESB_SD_Li256ELb1ELb1ELb1ELb0EEENS1_36VarlenDynamicPersistentTileSchedulerILi128ELi96ELi256ELi256ELb1ELb1ELb0ELb1ELb0ELb1EEEEEEEEEvNT_6ParamsE,"ax",@progbits
	.align	128
.text._ZN7cutlass13device_kernelIN5flash19enable_sm80_to_sm89INS1_16FlashAttnFwdSm80INS1_25CollectiveMainloopFwdSm80ILi8ELi1ELb1EN4cute5tupleIJNS5_1CILi128EEENS7_ILi96EEES8_EEELi128ENS_6half_tEfNS_4arch4Sm80ELb0ELb1ELb1ELb1ELb0ELb0ELb1ELb1EEENS1_21CollectiveEpilogueFwdINS6_IJS8_S8_S9_EEENS6_IJNS7_ILi1EEESH_SH_EEESB_SD_Li256ELb1ELb1ELb1ELb0EEENS1_36VarlenDynamicPersistentTileSchedulerILi128ELi96ELi256ELi256ELb1ELb1ELb0ELb1ELb0ELb1EEEEEEEEEvNT_6ParamsE:
        .type           _ZN7cutlass13device_kernelIN5flash19enable_sm80_to_sm89INS1_16FlashAttnFwdSm80INS1_25CollectiveMainloopFwdSm80ILi8ELi1ELb1EN4cute5tupleIJNS5_1CILi128EEENS7_ILi96EEES8_EEELi128ENS_6half_tEfNS_4arch4Sm80ELb0ELb1ELb1ELb1ELb0ELb0ELb1ELb1EEENS1_21CollectiveEpilogueFwdINS6_IJS8_S8_S9_EEENS6_IJNS7_ILi1EEESH_SH_EEESB_SD_Li256ELb1ELb1ELb1ELb0EEENS1_36VarlenDynamicPersistentTileSchedulerILi128ELi96ELi256ELi256ELb1ELb1ELb0ELb1ELb0ELb1EEEEEEEEEvNT_6ParamsE,@function
        .size           _ZN7cutlass13device_kernelIN5flash19enable_sm80_to_sm89INS1_16FlashAttnFwdSm80INS1_25CollectiveMainloopFwdSm80ILi8ELi1ELb1EN4cute5tupleIJNS5_1CILi128EEENS7_ILi96EEES8_EEELi128ENS_6half_tEfNS_4arch4Sm80ELb0ELb1ELb1ELb1ELb0ELb0ELb1ELb1EEENS1_21CollectiveEpilogueFwdINS6_IJS8_S8_S9_EEENS6_IJNS7_ILi1EEESH_SH_EEESB_SD_Li256ELb1ELb1ELb1ELb0EEENS1_36VarlenDynamicPersistentTileSchedulerILi128ELi96ELi256ELi256ELb1ELb1ELb0ELb1ELb0ELb1EEEEEEEEEvNT_6ParamsE,(.L_x_31 - _ZN7cutlass13device_kernelIN5flash19enable_sm80_to_sm89INS1_16FlashAttnFwdSm80INS1_25CollectiveMainloopFwdSm80ILi8ELi1ELb1EN4cute5tupleIJNS5_1CILi128EEENS7_ILi96EEES8_EEELi128ENS_6half_tEfNS_4arch4Sm80ELb0ELb1ELb1ELb1ELb0ELb0ELb1ELb1EEENS1_21CollectiveEpilogueFwdINS6_IJS8_S8_S9_EEENS6_IJNS7_ILi1EEESH_SH_EEESB_SD_Li256ELb1ELb1ELb1ELb0EEENS1_36VarlenDynamicPersistentTileSchedulerILi128ELi96ELi256ELi256ELb1ELb1ELb0ELb1ELb0ELb1EEEEEEEEEvNT_6ParamsE)
        .other          _ZN7cutlass13device_kernelIN5flash19enable_sm80_to_sm89INS1_16FlashAttnFwdSm80INS1_25CollectiveMainloopFwdSm80ILi8ELi1ELb1EN4cute5tupleIJNS5_1CILi128EEENS7_ILi96EEES8_EEELi128ENS_6half_tEfNS_4arch4Sm80ELb0ELb1ELb1ELb1ELb0ELb0ELb1ELb1EEENS1_21CollectiveEpilogueFwdINS6_IJS8_S8_S9_EEENS6_IJNS7_ILi1EEESH_SH_EEESB_SD_Li256ELb1ELb1ELb1ELb0EEENS1_36VarlenDynamicPersistentTileSchedulerILi128ELi96ELi256ELi256ELb1ELb1ELb0ELb1ELb0ELb1EEEEEEEEEvNT_6ParamsE,@"STO_CUDA_ENTRY STV_DEFAULT"
_ZN7cutlass13device_kernelIN5flash19enable_sm80_to_sm89INS1_16FlashAttnFwdSm80INS1_25CollectiveMainloopFwdSm80ILi8ELi1ELb1EN4cute5tupleIJNS5_1CILi128EEENS7_ILi96EEES8_EEELi128ENS_6half_tEfNS_4arch4Sm80ELb0ELb1ELb1ELb1ELb0ELb0ELb1ELb1EEENS1_21CollectiveEpilogueFwdINS6_IJS8_S8_S9_EEENS6_IJNS7_ILi1EEESH_SH_EEESB_SD_Li256ELb1ELb1ELb1ELb0EEENS1_36VarlenDynamicPersistentTileSchedulerILi128ELi96ELi256ELi256ELb1ELb1ELb0ELb1ELb0ELb1EEEEEEEEEvNT_6ParamsE:
[----:B------:R-:W-:Y:S01]  /*0000*/  LDC R1, c[0x0][0x28] ;  /* 0x00000a00ff017b82 */ /* 0x000fe20000000800 */
[----:B------:R-:W-:Y:S05]  /*0010*/  EXIT ;  /* 0x000000000000794d */ /* 0x000fea0003800000 */
.L_x_7:
        /* <DEDUP_REMOVED lines=14> */
.L_x_31:


//--------------------- .text._ZN7cutlass13device_kernelIN5flash19enable_sm80_to_sm89INS1_16FlashAttnFwdSm80INS1_25CollectiveMainloopFwdSm80ILi8ELi1ELb1EN4cute5tupleIJNS5_1CILi128EEENS7_ILi96EEES8_EEELi128ENS_6half_tEfNS_4arch4Sm80ELb0ELb1ELb1ELb1ELb0ELb1ELb1ELb1EEENS1_21CollectiveEpilogueFwdINS6_IJS8_S8_S9_EEENS6_IJNS7_ILi1EEESH_SH_EEESB_SD_Li256ELb1ELb1ELb1ELb0EEENS1_36VarlenDynamicPersistentTileSchedulerILi128ELi96ELi256ELi256ELb1ELb1ELb0ELb1ELb0ELb1EEEEEEEEEvNT_6ParamsE --------------------------
	.section	.text._ZN7cutlass13device_kernelIN5flash19enable_sm80_to_sm89INS1_16FlashAttnFwdSm80INS1_25CollectiveMainloopFwdSm80ILi8ELi1ELb1EN4cute5tupleIJNS5_1CILi128EEENS7_ILi96EEES8_EEELi128ENS_6half_tEfNS_4arch4Sm80ELb0ELb1ELb1ELb1ELb0ELb1ELb1ELb1EEENS1_21CollectiveEpilogueFwdINS6_IJS8_S8_S9_EEENS6_IJNS7_ILi1EEESH_SH_EEESB_SD_Li256ELb1ELb1ELb1ELb0EEENS1_36VarlenDynamicPersistentTileSchedulerILi128ELi96ELi256ELi256ELb1ELb1ELb0ELb1ELb0ELb1EEEEEEEEEvNT_6ParamsE,"ax",@progbits
	.align	128
.text._ZN7cutlass13device_kernelIN5flash19enable_sm80_to_sm89INS1_16FlashAttnFwdSm80INS1_25CollectiveMainloopFwdSm80ILi8ELi1ELb1EN4cute5tupleIJNS5_1CILi128EEENS7_ILi96EEES8_EEELi128ENS_6half_tEfNS_4arch4Sm80ELb0ELb1ELb1ELb1ELb0ELb1ELb1ELb1EEENS1_21CollectiveEpilogueFwdINS6_IJS8_S8_S9_EEENS6_IJNS7_ILi1EEESH_SH_EEESB_SD_Li256ELb1ELb1ELb1ELb0EEENS1_36VarlenDynamicPersistentTileSchedulerILi128ELi96ELi256ELi256ELb1ELb1ELb0ELb1ELb0ELb1EEEEEEEEEvNT_6ParamsE:
        .type           _ZN7cutlass13device_kernelIN5flash19enable_sm80_to_sm89INS1_16FlashAttnFwdSm80INS1_25CollectiveMainloopFwdSm80ILi8ELi1ELb1EN4cute5tupleIJNS5_1CILi128EEENS7_ILi96EEES8_EEELi128ENS_6half_tEfNS_4arch4Sm80ELb0ELb1ELb1ELb1ELb0ELb1ELb1ELb1EEENS1_21CollectiveEpilogueFwdINS6_IJS8_S8_S9_EEENS6_IJNS7_ILi1EEESH_SH_EEESB_SD_Li256ELb1ELb1ELb1ELb0EEENS1_36VarlenDynamicPersistentTileSchedulerILi128ELi96ELi256ELi256ELb1ELb1ELb0ELb1ELb0ELb1EEEEEEEEEvNT_6ParamsE,@function
        .size           _ZN7cutlass13device_kernelIN5flash19enable_sm80_to_sm89INS1_16FlashAttnFwdSm80INS1_25CollectiveMainloopFwdSm80ILi8ELi1ELb1EN4cute5tupleIJNS5_1CILi128EEENS7_ILi96EEES8_EEELi128ENS_6half_tEfNS_4arch4Sm80ELb0ELb1ELb1ELb1ELb0ELb1ELb1ELb1EEENS1_21CollectiveEpilogueFwdINS6_IJS8_S8_S9_EEENS6_IJNS7_ILi1EEESH_SH_EEESB_SD_Li256ELb1ELb1ELb1ELb0EEENS1_36VarlenDynamicPersistentTileSchedulerILi128ELi96ELi256ELi256ELb1ELb1ELb0ELb1ELb0ELb1EEEEEEEEEvNT_6ParamsE,(.L_x_32 - _ZN7cutlass13device_kernelIN5flash19enable_sm80_to_sm89INS1_16FlashAttnFwdSm80INS1_25CollectiveMainloopFwdSm80ILi8ELi1ELb1EN4cute5tupleIJNS5_1CILi128EEENS7_ILi96EEES8_EEELi128ENS_6half_tEfNS_4arch4Sm80ELb0ELb1ELb1ELb1ELb0ELb1ELb1ELb1EEENS1_21CollectiveEpilogueFwdINS6_IJS8_S8_S9_EEENS6_IJNS7_ILi1EEESH_SH_EEESB_SD_Li256ELb1ELb1ELb1ELb0EEENS1_36VarlenDynamicPersistentTileSchedulerILi128ELi96ELi256ELi256ELb1ELb1ELb0ELb1ELb0ELb1EEEEEEEEEvNT_6ParamsE)
        .other          _ZN7cutlass13device_kernelIN5flash19enable_sm80_to_sm89INS1_16FlashAttnFwdSm80INS1_25CollectiveMainloopFwdSm80ILi8ELi1ELb1EN4cute5tupleIJNS5_1CILi128EEENS7_ILi96EEES8_EEELi128ENS_6half_tEfNS_4arch4Sm80ELb0ELb1ELb1ELb1ELb0ELb1ELb1ELb1EEENS1_21CollectiveEpilogueFwdINS6_IJS8_S8_S9_EEENS6_IJNS7_ILi1EEESH_SH_EEESB_SD_Li256ELb1ELb1ELb1ELb0EEENS1_36VarlenDynamicPersistentTileSchedulerILi128ELi96ELi256ELi256ELb1ELb1ELb0ELb1ELb0ELb1EEEEEEEEEvNT_6ParamsE,@"STO_CUDA_ENTRY STV_DEFAULT"
_ZN7cutlass13device_kernelIN5flash19enable_sm80_to_sm89INS1_16FlashAttnFwdSm80INS1_25CollectiveMainloopFwdSm80ILi8ELi1ELb1EN4cute5tupleIJNS5_1CILi128EEENS7_ILi96EEES8_EEELi128ENS_6half_tEfNS_4arch4Sm80ELb0ELb1ELb1ELb1ELb0ELb1ELb1ELb1EEENS1_21CollectiveEpilogueFwdINS6_IJS8_S8_S9_EEENS6_IJNS7_ILi1EEESH_SH_EEESB_SD_Li256ELb1ELb1ELb1ELb0EEENS1_36VarlenDynamicPersistentTileSchedulerILi128ELi96ELi256ELi256ELb1ELb1ELb0ELb1ELb0ELb1EEEEEEEEEvNT_6ParamsE:
[----:B------:R-:W-:Y:S01]  /*0000*/  LDC R1, c[0x0][0x28] ;  /* 0x00000a00ff017b82 */ /* 0x000fe20000000800 */
[----:B------:R-:W-:Y:S05]  /*0010*/  EXIT ;  /* 0x000000000000794d */ /* 0x000fea0003800000 */
.L_x_8:
        /* <DEDUP_REMOVED lines=14> */
.L_x_32:


//--------------------- .text._ZN7cutlass13device_kernelIN5flash19enable_sm80_to_sm89INS1_16FlashAttnFwdSm80INS1_25CollectiveMainloopFwdSm80ILi4ELi1ELb0EN4cute5tupleIJNS5_1CILi128EEENS7_ILi64EEES8_EEELi128ENS_6half_tEfNS_4arch4Sm80ELb1ELb0ELb1ELb0ELb0ELb0ELb1ELb1EEENS1_21CollectiveEpilogueFwdINS6_IJS8_S8_S9_EEENS6_IJNS7_ILi1EEESH_SH_EEESB_SD_Li128ELb0ELb1ELb1ELb0EEENS1_30DynamicPersistentTileSchedulerILi128ELi128ELb1ELb1ELb0EEEEEEEEEvNT_6ParamsE --------------------------
	.section	.text._ZN7cutlass13device_kernelIN5flash19enable_sm80_to_sm89INS1_16FlashAttnFwdSm80INS1_25CollectiveMainloopFwdSm80ILi4ELi1ELb0EN4cute5tupleIJNS5_1CILi128EEENS7_ILi64EEES8_EEELi128ENS_6half_tEfNS_4arch4Sm80ELb1ELb0ELb1ELb0ELb0ELb0ELb1ELb1EEENS1_21CollectiveEpilogueFwdINS6_IJS8_S8_S9_EEENS6_IJNS7_ILi1EEESH_SH_EEESB_SD_Li128ELb0ELb1ELb1ELb0EEENS1_30DynamicPersistentTileSchedulerILi128ELi128ELb1ELb1ELb0EEEEEEEEEvNT_6ParamsE,"ax",@progbits
	.align	128
.text._ZN7cutlass13device_kernelIN5flash19enable_sm80_to_sm89INS1_16FlashAttnFwdSm80INS1_25CollectiveMainloopFwdSm80ILi4ELi1ELb0EN4cute5tupleIJNS5_1CILi128EEENS7_ILi64EEES8_EEELi128ENS_6half_tEfNS_4arch4Sm80ELb1ELb0ELb1ELb0ELb0ELb0ELb1ELb1EEENS1_21CollectiveEpilogueFwdINS6_IJS8_S8_S9_EEENS6_IJNS7_ILi1EEESH_SH_EEESB_SD_Li128ELb0ELb1ELb1ELb0EEENS1_30DynamicPersistentTileSchedulerILi128ELi128ELb1ELb1ELb0EEEEEEEEEvNT_6ParamsE:
        .type           _ZN7cutlass13device_kernelIN5flash19enable_sm80_to_sm89INS1_16FlashAttnFwdSm80INS1_25CollectiveMainloopFwdSm80ILi4ELi1ELb0EN4cute5tupleIJNS5_1CILi128EEENS7_ILi64EEES8_EEELi128ENS_6half_tEfNS_4arch4Sm80ELb1ELb0ELb1ELb0ELb0ELb0ELb1ELb1EEENS1_21CollectiveEpilogueFwdINS6_IJS8_S8_S9_EEENS6_IJNS7_ILi1EEESH_SH_EEESB_SD_Li128ELb0ELb1ELb1ELb0EEENS1_30DynamicPersistentTileSchedulerILi128ELi128ELb1ELb1ELb0EEEEEEEEEvNT_6ParamsE,@function
        .size           _ZN7cutlass13device_kernelIN5flash19enable_sm80_to_sm89INS1_16FlashAttnFwdSm80INS1_25CollectiveMainloopFwdSm80ILi4ELi1ELb0EN4cute5tupleIJNS5_1CILi128EEENS7_ILi64EEES8_EEELi128ENS_6half_tEfNS_4arch4Sm80ELb1ELb0ELb1ELb0ELb0ELb0ELb1ELb1EEENS1_21CollectiveEpilogueFwdINS6_IJS8_S8_S9_EEENS6_IJNS7_ILi1EEESH_SH_EEESB_SD_Li128ELb0ELb1ELb1ELb0EEENS1_30DynamicPersistentTileSchedulerILi128ELi128ELb1ELb1ELb0EEEEEEEEEvNT_6ParamsE,(.L_x_33 - _ZN7cutlass13device_kernelIN5flash19enable_sm80_to_sm89INS1_16FlashAttnFwdSm80INS1_25CollectiveMainloopFwdSm80ILi4ELi1ELb0EN4cute5tupleIJNS5_1CILi128EEENS7_ILi64EEES8_EEELi128ENS_6half_tEfNS_4arch4Sm80ELb1ELb0ELb1ELb0ELb0ELb0ELb1ELb1EEENS1_21CollectiveEpilogueFwdINS6_IJS8_S8_S9_EEENS6_IJNS7_ILi1EEESH_SH_EEESB_SD_Li128ELb0ELb1ELb1ELb0EEENS1_30DynamicPersistentTileSchedulerILi128ELi128ELb1ELb1ELb0EEEEEEEEEvNT_6ParamsE)
        .other          _ZN7cutlass13device_kernelIN5flash19enable_sm80_to_sm89INS1_16FlashAttnFwdSm80INS1_25CollectiveMainloopFwdSm80ILi4ELi1ELb0EN4cute5tupleIJNS5_1CILi128EEENS7_ILi64EEES8_EEELi128ENS_6half_tEfNS_4arch4Sm80ELb1ELb0ELb1ELb0ELb0ELb0ELb1ELb1EEENS1_21CollectiveEpilogueFwdINS6_IJS8_S8_S9_EEENS6_IJNS7_ILi1EEESH_SH_EEESB_SD_Li128ELb0ELb1ELb1ELb0EEENS1_30DynamicPersistentTileSchedulerILi128ELi128ELb1ELb1ELb0EEEEEEEEEvNT_6ParamsE,@"STO_CUDA_ENTRY STV_DEFAULT"
_ZN7cutlass13device_kernelIN5flash19enable_sm80_to_sm89INS1_16FlashAttnFwdSm80INS1_25CollectiveMainloopFwdSm80ILi4ELi1ELb0EN4cute5tupleIJNS5_1CILi128EEENS7_ILi64EEES8_EEELi128ENS_6half_tEfNS_4arch4Sm80ELb1ELb0ELb1ELb0ELb0ELb0ELb1ELb1EEENS1_21CollectiveEpilogueFwdINS6_IJS8_S8_S9_EEENS6_IJNS7_ILi1EEESH_SH_EEESB_SD_Li128ELb0ELb1ELb1ELb0EEENS1_30DynamicPersistentTileSchedulerILi128ELi128ELb1ELb1ELb0EEEEEEEEEvNT_6ParamsE:
[----:B------:R-:W-:Y:S01]  /*0000*/  LDC R1, c[0x0][0x28] ;  /* 0x00000a00ff017b82 */ /* 0x000fe20000000800 */
[----:B------:R-:W-:Y:S05]  /*0010*/  EXIT ;  /* 0x000000000000794d */ /* 0x000fea0003800000 */
.L_x_9:
        /* <DEDUP_REMOVED lines=14> */
.L_x_33:


//--------------------- .text._ZN7cutlass13device_kernelIN5flash19enable_sm80_to_sm89INS1_16FlashAttnFwdSm80INS1_25CollectiveMainloopFwdSm80ILi8ELi1ELb1EN4cute5tupleIJNS5_1CILi128EEENS7_ILi112EEES8_EEELi128ENS_6half_tEfNS_4arch4Sm80ELb1ELb0ELb1ELb1ELb0ELb0ELb1ELb1EEENS1_21CollectiveEpilogueFwdINS6_IJS8_S8_S9_EEENS6_IJNS7_ILi1EEESH_SH_EEESB_SD_Li256ELb1ELb1ELb1ELb0EEENS1_36VarlenDynamicPersistentTileSchedulerILi128ELi112ELi256ELi256ELb1ELb1ELb0ELb1ELb1ELb1EEEEEEEEEvNT_6ParamsE --------------------------
	.section	.text._ZN7cutlass13device_kernelIN5flash19enable_sm80_to_sm89INS1_16FlashAttnFwdSm80INS1_25CollectiveMainloopFwdSm80ILi8ELi1ELb1EN4cute5tupleIJNS5_1CILi128EEENS7_ILi112EEES8_EEELi128ENS_6half_tEfNS_4arch4Sm80ELb1ELb0ELb1ELb1ELb0ELb0ELb1ELb1EEENS1_21CollectiveEpilogueFwdINS6_IJS8_S8_S9_EEENS6_IJNS7_ILi1EEESH_SH_EEESB_SD_Li256ELb1ELb1ELb1ELb0EEENS1_36VarlenDynamicPersistentTileSchedulerILi128ELi112ELi256ELi256ELb1ELb1ELb0ELb1ELb1ELb1EEEEEEEEEvNT_6ParamsE,"ax",@progbits
	.align	128
.text._ZN7cutlass13device_kernelIN5flash19enable_sm80_to_sm89INS1_16FlashAttnFwdSm80INS1_25CollectiveMainloopFwdSm80ILi8ELi1ELb1EN4cute5tupleIJNS5_1CILi128EEENS7_ILi112EEES8_EEELi128ENS_6half_tEfNS_4arch4Sm80ELb1ELb0ELb1ELb1ELb0ELb0ELb1ELb1EEENS1_21CollectiveEpilogueFwdINS6_IJS8_S8_S9_EEENS6_IJNS7_ILi1EEESH_SH_EEESB_SD_Li256ELb1ELb1ELb1ELb0EEENS1_36VarlenDynamicPersistentTileSchedulerILi128ELi112ELi256ELi256ELb1ELb1ELb0ELb1ELb1ELb1EEEEEEEEEvNT_6ParamsE:
        .type           _ZN7cutlass13device_kernelIN5flash19enable_sm80_to_sm89INS1_16FlashAttnFwdSm80INS1_25CollectiveMainloopFwdSm80ILi8ELi1ELb1EN4cute5tupleIJNS5_1CILi128EEENS7_ILi112EEES8_EEELi128ENS_6half_tEfNS_4arch4Sm80ELb1ELb0ELb1ELb1ELb0ELb0ELb1ELb1EEENS1_21CollectiveEpilogueFwdINS6_IJS8_S8_S9_EEENS6_IJNS7_ILi1EEESH_SH_EEESB_SD_Li256ELb1ELb1ELb1ELb0EEENS1_36VarlenDynamicPersistentTileSchedulerILi128ELi112ELi256ELi256ELb1ELb1ELb0ELb1ELb1ELb1EEEEEEEEEvNT_6ParamsE,@function
        .size           _ZN7cutlass13device_kernelIN5flash19enable_sm80_to_sm89INS1_16FlashAttnFwdSm80INS1_25CollectiveMainloopFwdSm80ILi8ELi1ELb1EN4cute5tupleIJNS5_1CILi128EEENS7_ILi112EEES8_EEELi128ENS_6half_tEfNS_4arch4Sm80ELb1ELb0ELb1ELb1ELb0ELb0ELb1ELb1EEENS1_21CollectiveEpilogueFwdINS6_IJS8_S8_S9_EEENS6_IJNS7_ILi1EEESH_SH_EEESB_SD_Li256ELb1ELb1ELb1ELb0EEENS1_36VarlenDynamicPersistentTileSchedulerILi128ELi112ELi256ELi256ELb1ELb1ELb0ELb1ELb1ELb1EEEEEEEEEvNT_6ParamsE,(.L_x_34 - _ZN7cutlass13device_kernelIN5flash19enable_sm80_to_sm89INS1_16FlashAttnFwdSm80INS1_25CollectiveMainloopFwdSm80ILi8ELi1ELb1EN4cute5tupleIJNS5_1CILi128EEENS7_ILi112EEES8_EEELi128ENS_6half_tEfNS_4arch4Sm80ELb1ELb0ELb1ELb1ELb0ELb0ELb1ELb1EEENS1_21CollectiveEpilogueFwdINS6_IJS8_S8_S9_EEENS6_IJNS7_ILi1EEESH_SH_EEESB_SD_Li256ELb1ELb1ELb1ELb0EEENS1_36VarlenDynamicPersistentTileSchedulerILi128ELi112ELi256ELi256ELb1ELb1ELb0ELb1ELb1ELb1EEEEEEEEEvNT_6ParamsE)
        .other          _ZN7cutlass13device_kernelIN5flash19enable_sm80_to_sm89INS1_16FlashAttnFwdSm80INS1_25CollectiveMainloopFwdSm80ILi8ELi1ELb1EN4cute5tupleIJNS5_1CILi128EEENS7_ILi112EEES8_EEELi128ENS_6half_tEfNS_4arch4Sm80ELb1ELb0ELb1ELb1ELb0ELb0ELb1ELb1EEENS1_21CollectiveEpilogueFwdINS6_IJS8_S8_S9_EEENS6_IJNS7_ILi1EEESH_SH_EEESB_SD_Li256ELb1ELb1ELb1ELb0EEENS1_36VarlenDynamicPersistentTileSchedulerILi128ELi112ELi256ELi256ELb1ELb1ELb0ELb1ELb1ELb1EEEEEEEEEvNT_6ParamsE,@"STO_CUDA_ENTRY STV_DEFAULT"
_ZN7cutlass13device_kernelIN5flash19enable_sm80_to_sm89INS1_16FlashAttnFwdSm80INS1_25CollectiveMainloopFwdSm80ILi8ELi1ELb1EN4cute5tupleIJNS5_1CILi128EEENS7_ILi112EEES8_EEELi128ENS_6half_tEfNS_4arch4Sm80ELb1ELb0ELb1ELb1ELb0ELb0ELb1ELb1EEENS1_21CollectiveEpilogueFwdINS6_IJS8_S8_S9_EEENS6_IJNS7_ILi1EEESH_SH_EEESB_SD_Li256ELb1ELb1ELb1ELb0EEENS1_36VarlenDynamicPersistentTileSchedulerILi128ELi112ELi256ELi256ELb1ELb1ELb0ELb1ELb1ELb1EEEEEEEEEvNT_6ParamsE:
[----:B------:R-:W-:Y:S01]  /*0000*/  LDC R1, c[0x0][0x28] ;  /* 0x00000a00ff017b82 */ /* 0x000fe20000000800 */
[----:B------:R-:W-:Y:S05]  /*0010*/  EXIT ;  /* 0x000000000000794d */ /* 0x000fea0003800000 */
.L_x_10:
        /* <DEDUP_REMOVED lines=14> */
.L_x_34:


//--------------------- .text._ZN7cutlass13device_kernelIN5flash19enable_sm80_to_sm89INS1_16FlashAttnFwdSm80INS1_25CollectiveMainloopFwdSm80ILi8ELi1ELb1EN4cute5tupleIJNS5_1CILi128EEENS7_ILi112EEES8_EEELi128ENS_6half_tEfNS_4arch4Sm80ELb1ELb0ELb1ELb1ELb0ELb1ELb1ELb1EEENS1_21CollectiveEpilogueFwdINS6_IJS8_S8_S9_EEENS6_IJNS7_ILi1EEESH_SH_EEESB_SD_Li256ELb1ELb1ELb1ELb0EEENS1_36VarlenDynamicPersistentTileSchedulerILi128ELi112ELi256ELi256ELb1ELb1ELb0ELb1ELb1ELb1EEEEEEEEEvNT_6ParamsE --------------------------
	.section	.text._ZN7cutlass13device_kernelIN5flash19enable_sm80_to_sm89INS1_16FlashAttnFwdSm80INS1_25CollectiveMainloopFwdSm80ILi8ELi1ELb1EN4cute5tupleIJNS5_1CILi128EEENS7_ILi112EEES8_EEELi128ENS_6half_tEfNS_4arch4Sm80ELb1ELb0ELb1ELb1ELb0ELb1ELb1ELb1EEENS1_21CollectiveEpilogueFwdINS6_IJS8_S8_S9_EEENS6_IJNS7_ILi1EEESH_SH_EEESB_SD_Li256ELb1ELb1ELb1ELb0EEENS1_36VarlenDynamicPersistentTileSchedulerILi128ELi112ELi256ELi256ELb1ELb1ELb0ELb1ELb1ELb1EEEEEEEEEvNT_6ParamsE,"ax",@progbits
	.align	128
.text._ZN7cutlass13device_kernelIN5flash19enable_sm80_to_sm89INS1_16FlashAttnFwdSm80INS1_25CollectiveMainloopFwdSm80ILi8ELi1ELb1EN4cute5tupleIJNS5_1CILi128EEENS7_ILi112EEES8_EEELi128ENS_6half_tEfNS_4arch4Sm80ELb1ELb0ELb1ELb1ELb0ELb1ELb1ELb1EEENS1_21CollectiveEpilogueFwdINS6_IJS8_S8_S9_EEENS6_IJNS7_ILi1EEESH_SH_EEESB_SD_Li256ELb1ELb1ELb1ELb0EEENS1_36VarlenDynamicPersistentTileSchedulerILi128ELi112ELi256ELi256ELb1ELb1ELb0ELb1ELb1ELb1EEEEEEEEEvNT_6ParamsE:
        .type           _ZN7cutlass13device_kernelIN5flash19enable_sm80_to_sm89INS1_16FlashAttnFwdSm80INS1_25CollectiveMainloopFwdSm80ILi8ELi1ELb1EN4cute5tupleIJNS5_1CILi128EEENS7_ILi112EEES8_EEELi128ENS_6half_tEfNS_4arch4Sm80ELb1ELb0ELb1ELb1ELb0ELb1ELb1ELb1EEENS1_21CollectiveEpilogueFwdINS6_IJS8_S8_S9_EEENS6_IJNS7_ILi1EEESH_SH_EEESB_SD_Li256ELb1ELb1ELb1ELb0EEENS1_36VarlenDynamicPersistentTileSchedulerILi128ELi112ELi256ELi256ELb1ELb1ELb0ELb1ELb1ELb1EEEEEEEEEvNT_6ParamsE,@function
        .size           _ZN7cutlass13device_kernelIN5flash19enable_sm80_to_sm89INS1_16FlashAttnFwdSm80INS1_25CollectiveMainloopFwdSm80ILi8ELi1ELb1EN4cute5tupleIJNS5_1CILi128EEENS7_ILi112EEES8_EEELi128ENS_6half_tEfNS_4arch4Sm80ELb1ELb0ELb1ELb1ELb0ELb1ELb1ELb1EEENS1_21CollectiveEpilogueFwdINS6_IJS8_S8_S9_EEENS6_IJNS7_ILi1EEESH_SH_EEESB_SD_Li256ELb1ELb1ELb1ELb0EEENS1_36VarlenDynamicPersistentTileSchedulerILi128ELi112ELi256ELi256ELb1ELb1ELb0ELb1ELb1ELb1EEEEEEEEEvNT_6ParamsE,(.L_x_35 - _ZN7cutlass13device_kernelIN5flash19enable_sm80_to_sm89INS1_16FlashAttnFwdSm80INS1_25CollectiveMainloopFwdSm80ILi8ELi1ELb1EN4cute5tupleIJNS5_1CILi128EEENS7_ILi112EEES8_EEELi128ENS_6half_tEfNS_4arch4Sm80ELb1ELb0ELb1ELb1ELb0ELb1ELb1ELb1EEENS1_21CollectiveEpilogueFwdINS6_IJS8_S8_S9_EEENS6_IJNS7_ILi1EEESH_SH_EEESB_SD_Li256ELb1ELb1ELb1ELb0EEENS1_36VarlenDynamicPersistentTileSchedulerILi128ELi112ELi256ELi256ELb1ELb1ELb0ELb1ELb1ELb1EEEEEEEEEvNT_6ParamsE)
        .other          _ZN7cutlass13device_kernelIN5flash19enable_sm80_to_sm89INS1_16FlashAttnFwdSm80INS1_25CollectiveMainloopFwdSm80ILi8ELi1ELb1EN4cute5tupleIJNS5_1CILi128EEENS7_ILi112EEES8_EEELi128ENS_6half_tEfNS_4arch4Sm80ELb1ELb0ELb1ELb1ELb0ELb1ELb1ELb1EEENS1_21CollectiveEpilogueFwdINS6_IJS8_S8_S9_EEENS6_IJNS7_ILi1EEESH_SH_EEESB_SD_Li256ELb1ELb1ELb1ELb0EEENS1_36VarlenDynamicPersistentTileSchedulerILi128ELi112ELi256ELi256ELb1ELb1ELb0ELb1ELb1ELb1EEEEEEEEEvNT_6ParamsE,@"STO_CUDA_ENTRY STV_DEFAULT"
_ZN7cutlass13device_kernelIN5flash19enable_sm80_to_sm89INS1_16FlashAttnFwdSm80INS1_25CollectiveMainloopFwdSm80ILi8ELi1ELb1EN4cute5tupleIJNS5_1CILi128EEENS7_ILi112EEES8_EEELi128ENS_6half_tEfNS_4arch4Sm80ELb1ELb0ELb1ELb1ELb0ELb1ELb1ELb1EEENS1_21CollectiveEpilogueFwdINS6_IJS8_S8_S9_EEENS6_IJNS7_ILi1EEESH_SH_EEESB_SD_Li256ELb1ELb1ELb1ELb0EEENS1_36VarlenDynamicPersistentTileSchedulerILi128ELi112ELi256ELi256ELb1ELb1ELb0ELb1ELb1ELb1EEEEEEEEEvNT_6ParamsE:
[----:B------:R-:W-:Y:S01]  /*0000*/  LDC R1, c[0x0][0x28] ;  /* 0x00000a00ff017b82 */ /* 0x000fe20000000800 */
[----:B------:R-:W-:Y:S05]  /*0010*/  EXIT ;  /* 0x000000000000794d */ /* 0x000fea0003800000 */
.L_x_11:
        /* <DEDUP_REMOVED lines=14> */
.L_x_35:


//--------------------- .text._ZN7cutlass13device_kernelIN5flash19enable_sm80_to_sm89INS1_16FlashAttnFwdSm80INS1_25CollectiveMainloopFwdSm80ILi8ELi1ELb1EN4cute5tupleIJNS5_1CILi128EEES8_S8_EEELi128ENS_6half_tEfNS_4arch4Sm80ELb0ELb0ELb0ELb0ELb0ELb0ELb1ELb1EEENS1_21CollectiveEpilogueFwdIS9_NS6_IJNS7_ILi1EEESF_SF_EEESA_SC_Li256ELb0ELb1ELb1ELb0EEENS1_19SingleTileSchedulerILb0ELb1ELb1ELi128EEEEEEEEEvNT_6ParamsE --------------------------
	.section	.text._ZN7cutlass13device_kernelIN5flash19enable_sm80_to_sm89INS1_16FlashAttnFwdSm80INS1_25CollectiveMainloopFwdSm80ILi8ELi1ELb1EN4cute5tupleIJNS5_1CILi128EEES8_S8_EEELi128ENS_6half_tEfNS_4arch4Sm80ELb0ELb0ELb0ELb0ELb0ELb0ELb1ELb1EEENS1_21CollectiveEpilogueFwdIS9_NS6_IJNS7_ILi1EEESF_SF_EEESA_SC_Li256ELb0ELb1ELb1ELb0EEENS1_19SingleTileSchedulerILb0ELb1ELb1ELi128EEEEEEEEEvNT_6ParamsE,"ax",@progbits
	.align	128
.text._ZN7cutlass13device_kernelIN5flash19enable_sm80_to_sm89INS1_16FlashAttnFwdSm80INS1_25CollectiveMainloopFwdSm80ILi8ELi1ELb1EN4cute5tupleIJNS5_1CILi128EEES8_S8_EEELi128ENS_6half_tEfNS_4arch4Sm80ELb0ELb0ELb0ELb0ELb0ELb0ELb1ELb1EEENS1_21CollectiveEpilogueFwdIS9_NS6_IJNS7_ILi1EEESF_SF_EEESA_SC_Li256ELb0ELb1ELb1ELb0EEENS1_19SingleTileSchedulerILb0ELb1ELb1ELi128EEEEEEEEEvNT_6ParamsE:
        .type           _ZN7cutlass13device_kernelIN5flash19enable_sm80_to_sm89INS1_16FlashAttnFwdSm80INS1_25CollectiveMainloopFwdSm80ILi8ELi1ELb1EN4cute5tupleIJNS5_1CILi128EEES8_S8_EEELi128ENS_6half_tEfNS_4arch4Sm80ELb0ELb0ELb0ELb0ELb0ELb0ELb1ELb1EEENS1_21CollectiveEpilogueFwdIS9_NS6_IJNS7_ILi1EEESF_SF_EEESA_SC_Li256ELb0ELb1ELb1ELb0EEENS1_19SingleTileSchedulerILb0ELb1ELb1ELi128EEEEEEEEEvNT_6ParamsE,@function
        .size           _ZN7cutlass13device_kernelIN5flash19enable_sm80_to_sm89INS1_16FlashAttnFwdSm80INS1_25CollectiveMainloopFwdSm80ILi8ELi1ELb1EN4cute5tupleIJNS5_1CILi128EEES8_S8_EEELi128ENS_6half_tEfNS_4arch4Sm80ELb0ELb0ELb0ELb0ELb0ELb0ELb1ELb1EEENS1_21CollectiveEpilogueFwdIS9_NS6_IJNS7_ILi1EEESF_SF_EEESA_SC_Li256ELb0ELb1ELb1ELb0EEENS1_19SingleTileSchedulerILb0ELb1ELb1ELi128EEEEEEEEEvNT_6ParamsE,(.L_x_36 - _ZN7cutlass13device_kernelIN5flash19enable_sm80_to_sm89INS1_16FlashAttnFwdSm80INS1_25CollectiveMainloopFwdSm80ILi8ELi1ELb1EN4cute5tupleIJNS5_1CILi128EEES8_S8_EEELi128ENS_6half_tEfNS_4arch4Sm80ELb0ELb0ELb0ELb0ELb0ELb0ELb1ELb1EEENS1_21CollectiveEpilogueFwdIS9_NS6_IJNS7_ILi1EEESF_SF_EEESA_SC_Li256ELb0ELb1ELb1ELb0EEENS1_19SingleTileSchedulerILb0ELb1ELb1ELi128EEEEEEEEEvNT_6ParamsE)
        .other          _ZN7cutlass13device_kernelIN5flash19enable_sm80_to_sm89INS1_16FlashAttnFwdSm80INS1_25CollectiveMainloopFwdSm80ILi8ELi1ELb1EN4cute5tupleIJNS5_1CILi128EEES8_S8_EEELi128ENS_6half_tEfNS_4arch4Sm80ELb0ELb0ELb0ELb0ELb0ELb0ELb1ELb1EEENS1_21CollectiveEpilogueFwdIS9_NS6_IJNS7_ILi1EEESF_SF_EEESA_SC_Li256ELb0ELb1ELb1ELb0EEENS1_19SingleTileSchedulerILb0ELb1ELb1ELi128EEEEEEEEEvNT_6ParamsE,@"STO_CUDA_ENTRY STV_DEFAULT"
_ZN7cutlass13device_kernelIN5flash19enable_sm80_to_sm89INS1_16FlashAttnFwdSm80INS1_25CollectiveMainloopFwdSm80ILi8ELi1ELb1EN4cute5tupleIJNS5_1CILi128EEES8_S8_EEELi128ENS_6half_tEfNS_4arch4Sm80ELb0ELb0ELb0ELb0ELb0ELb0ELb1ELb1EEENS1_21CollectiveEpilogueFwdIS9_NS6_IJNS7_ILi1EEESF_SF_EEESA_SC_Li256ELb0ELb1ELb1ELb0EEENS1_19SingleTileSchedulerILb0ELb1ELb1ELi128EEEEEEEEEvNT_6ParamsE:
[----:B------:R-:W-:Y:S01]  /*0000*/  LDC R1, c[0x0][0x28] ;  /* 0x00000a00ff017b82 */ /* 0x000fe20000000800 */
[----:B------:R-:W-:Y:S05]  /*0010*/  EXIT ;  /* 0x000000000000794d */ /* 0x000fea0003800000 */
.L_x_12:
        /* <DEDUP_REMOVED lines=14> */
.L_x_36:


//--------------------- .text._ZN7cutlass13device_kernelIN5flash19enable_sm80_to_sm89INS1_16FlashAttnFwdSm80INS1_25CollectiveMainloopFwdSm80ILi8ELi1ELb1EN4cute5tupleIJNS5_1CILi128EEENS7_ILi96EEES8_EEELi128ENS_6half_tEfNS_4arch4Sm80ELb0ELb1ELb0ELb0ELb0ELb0ELb1ELb1EEENS1_21CollectiveEpilogueFwdINS6_IJS8_S8_S9_EEENS6_IJNS7_ILi1EEESH_SH_EEESB_SD_Li256ELb0ELb1ELb1ELb0EEENS1_19SingleTileSchedulerILb0ELb1ELb1ELi128EEEEEEEEEvNT_6ParamsE --------------------------
	.section	.text._ZN7cutlass13device_kernelIN5flash19enable_sm80_to_sm89INS1_16FlashAttnFwdSm80INS1_25CollectiveMainloopFwdSm80ILi8ELi1ELb1EN4cute5tupleIJNS5_1CILi128EEENS7_ILi96EEES8_EEELi128ENS_6half_tEfNS_4arch4Sm80ELb0ELb1ELb0ELb0ELb0ELb0ELb1ELb1EEENS1_21CollectiveEpilogueFwdINS6_IJS8_S8_S9_EEENS6_IJNS7_ILi1EEESH_SH_EEESB_SD_Li256ELb0ELb1ELb1ELb0EEENS1_19SingleTileSchedulerILb0ELb1ELb1ELi128EEEEEEEEEvNT_6ParamsE,"ax",@progbits
	.align	128
.text._ZN7cutlass13device_kernelIN5flash19enable_sm80_to_sm89INS1_16FlashAttnFwdSm80INS1_25CollectiveMainloopFwdSm80ILi8ELi1ELb1EN4cute5tupleIJNS5_1CILi128EEENS7_ILi96EEES8_EEELi128ENS_6half_tEfNS_4arch4Sm80ELb0ELb1ELb0ELb0ELb0ELb0ELb1ELb1EEENS1_21CollectiveEpilogueFwdINS6_IJS8_S8_S9_EEENS6_IJNS7_ILi1EEESH_SH_EEESB_SD_Li256ELb0ELb1ELb1ELb0EEENS1_19SingleTileSchedulerILb0ELb1ELb1ELi128EEEEEEEEEvNT_6ParamsE:
        .type           _ZN7cutlass13device_kernelIN5flash19enable_sm80_to_sm89INS1_16FlashAttnFwdSm80INS1_25CollectiveMainloopFwdSm80ILi8ELi1ELb1EN4cute5tupleIJNS5_1CILi128EEENS7_ILi96EEES8_EEELi128ENS_6half_tEfNS_4arch4Sm80ELb0ELb1ELb0ELb0ELb0ELb0ELb1ELb1EEENS1_21CollectiveEpilogueFwdINS6_IJS8_S8_S9_EEENS6_IJNS7_ILi1EEESH_SH_EEESB_SD_Li256ELb0ELb1ELb1ELb0EEENS1_19SingleTileSchedulerILb0ELb1ELb1ELi128EEEEEEEEEvNT_6ParamsE,@function
        .size           _ZN7cutlass13device_kernelIN5flash19enable_sm80_to_sm89INS1_16FlashAttnFwdSm80INS1_25CollectiveMainloopFwdSm80ILi8ELi1ELb1EN4cute5tupleIJNS5_1CILi128EEENS7_ILi96EEES8_EEELi128ENS_6half_tEfNS_4arch4Sm80ELb0ELb1ELb0ELb0ELb0ELb0ELb1ELb1EEENS1_21CollectiveEpilogueFwdINS6_IJS8_S8_S9_EEENS6_IJNS7_ILi1EEESH_SH_EEESB_SD_Li256ELb0ELb1ELb1ELb0EEENS1_19SingleTileSchedulerILb0ELb1ELb1ELi128EEEEEEEEEvNT_6ParamsE,(.L_x_37 - _ZN7cutlass13device_kernelIN5flash19enable_sm80_to_sm89INS1_16FlashAttnFwdSm80INS1_25CollectiveMainloopFwdSm80ILi8ELi1ELb1EN4cute5tupleIJNS5_1CILi128EEENS7_ILi96EEES8_EEELi128ENS_6half_tEfNS_4arch4Sm80ELb0ELb1ELb0ELb0ELb0ELb0ELb1ELb1EEENS1_21CollectiveEpilogueFwdINS6_IJS8_S8_S9_EEENS6_IJNS7_ILi1EEESH_SH_EEESB_SD_Li256ELb0ELb1ELb1ELb0EEENS1_19SingleTileSchedulerILb0ELb1ELb1ELi128EEEEEEEEEvNT_6ParamsE)
        .other          _ZN7cutlass13device_kernelIN5flash19enable_sm80_to_sm89INS1_16FlashAttnFwdSm80INS1_25CollectiveMainloopFwdSm80ILi8ELi1ELb1EN4cute5tupleIJNS5_1CILi128EEENS7_ILi96EEES8_EEELi128ENS_6half_tEfNS_4arch4Sm80ELb0ELb1ELb0ELb0ELb0ELb0ELb1ELb1EEENS1_21CollectiveEpilogueFwdINS6_IJS8_S8_S9_EEENS6_IJNS7_ILi1EEESH_SH_EEESB_SD_Li256ELb0ELb1ELb1ELb0EEENS1_19SingleTileSchedulerILb0ELb1ELb1ELi128EEEEEEEEEvNT_6ParamsE,@"STO_CUDA_ENTRY STV_DEFAULT"
_ZN7cutlass13device_kernelIN5flash19enable_sm80_to_sm89INS1_16FlashAttnFwdSm80INS1_25CollectiveMainloopFwdSm80ILi8ELi1ELb1EN4cute5tupleIJNS5_1CILi128EEENS7_ILi96EEES8_EEELi128ENS_6half_tEfNS_4arch4Sm80ELb0ELb1ELb0ELb0ELb0ELb0ELb1ELb1EEENS1_21CollectiveEpilogueFwdINS6_IJS8_S8_S9_EEENS6_IJNS7_ILi1EEESH_SH_EEESB_SD_Li256ELb0ELb1ELb1ELb0EEENS1_19SingleTileSchedulerILb0ELb1ELb1ELi128EEEEEEEEEvNT_6ParamsE:
[----:B------:R-:W-:Y:S01]  /*0000*/  LDC R1, c[0x0][0x28] ;  /* 0x00000a00ff017b82 */ /* 0x000fe20000000800 */
[----:B------:R-:W-:Y:S05]  /*0010*/  EXIT ;  /* 0x000000000000794d */ /* 0x000fea0003800000 */
.L_x_13:
        /* <DEDUP_REMOVED lines=14> */
.L_x_37:


//--------------------- .text._ZN7cutlass13device_kernelIN5flash19enable_sm80_to_sm89INS1_16FlashAttnFwdSm80INS1_25CollectiveMainloopFwdSm80ILi8ELi1ELb1EN4cute5tupleIJNS5_1CILi128EEES8_S8_EEELi128ENS_6half_tEfNS_4arch4Sm80ELb1ELb0ELb0ELb0ELb0ELb0ELb1ELb1EEENS1_21CollectiveEpilogueFwdIS9_NS6_IJNS7_ILi1EEESF_SF_EEESA_SC_Li256ELb0ELb1ELb1ELb0EEENS1_30DynamicPersistentTileSchedulerILi256ELi256ELb1ELb1ELb0EEEEEEEEEvNT_6ParamsE --------------------------
	.section	.text._ZN7cutlass13device_kernelIN5flash19enable_sm80_to_sm89INS1_16FlashAttnFwdSm80INS1_25CollectiveMainloopFwdSm80ILi8ELi1ELb1EN4cute5tupleIJNS5_1CILi128EEES8_S8_EEELi128ENS_6half_tEfNS_4arch4Sm80ELb1ELb0ELb0ELb0ELb0ELb0ELb1ELb1EEENS1_21CollectiveEpilogueFwdIS9_NS6_IJNS7_ILi1EEESF_SF_EEESA_SC_Li256ELb0ELb1ELb1ELb0EEENS1_30DynamicPersistentTileSchedulerILi256ELi256ELb1ELb1ELb0EEEEEEEEEvNT_6ParamsE,"ax",@progbits
	.align	128
.text._ZN7cutlass13device_kernelIN5flash19enable_sm80_to_sm89INS1_16FlashAttnFwdSm80INS1_25CollectiveMainloopFwdSm80ILi8ELi1ELb1EN4cute5tupleIJNS5_1CILi128EEES8_S8_EEELi128ENS_6half_tEfNS_4arch4Sm80ELb1ELb0ELb0ELb0ELb0ELb0ELb1ELb1EEENS1_21CollectiveEpilogueFwdIS9_NS6_IJNS7_ILi1EEESF_SF_EEESA_SC_Li256ELb0ELb1ELb1ELb0EEENS1_30DynamicPersistentTileSchedulerILi256ELi256ELb1ELb1ELb0EEEEEEEEEvNT_6ParamsE:
        .type           _ZN7cutlass13device_kernelIN5flash19enable_sm80_to_sm89INS1_16FlashAttnFwdSm80INS1_25CollectiveMainloopFwdSm80ILi8ELi1ELb1EN4cute5tupleIJNS5_1CILi128EEES8_S8_EEELi128ENS_6half_tEfNS_4arch4Sm80ELb1ELb0ELb0ELb0ELb0ELb0ELb1ELb1EEENS1_21CollectiveEpilogueFwdIS9_NS6_IJNS7_ILi1EEESF_SF_EEESA_SC_Li256ELb0ELb1ELb1ELb0EEENS1_30DynamicPersistentTileSchedulerILi256ELi256ELb1ELb1ELb0EEEEEEEEEvNT_6ParamsE,@function
        .size           _ZN7cutlass13device_kernelIN5flash19enable_sm80_to_sm89INS1_16FlashAttnFwdSm80INS1_25CollectiveMainloopFwdSm80ILi8ELi1ELb1EN4cute5tupleIJNS5_1CILi128EEES8_S8_EEELi128ENS_6half_tEfNS_4arch4Sm80ELb1ELb0ELb0ELb0ELb0ELb0ELb1ELb1EEENS1_21CollectiveEpilogueFwdIS9_NS6_IJNS7_ILi1EEESF_SF_EEESA_SC_Li256ELb0ELb1ELb1ELb0EEENS1_30DynamicPersistentTileSchedulerILi256ELi256ELb1ELb1ELb0EEEEEEEEEvNT_6ParamsE,(.L_x_38 - _ZN7cutlass13device_kernelIN5flash19enable_sm80_to_sm89INS1_16FlashAttnFwdSm80INS1_25CollectiveMainloopFwdSm80ILi8ELi1ELb1EN4cute5tupleIJNS5_1CILi128EEES8_S8_EEELi128ENS_6half_tEfNS_4arch4Sm80ELb1ELb0ELb0ELb0ELb0ELb0ELb1ELb1EEENS1_21CollectiveEpilogueFwdIS9_NS6_IJNS7_ILi1EEESF_SF_EEESA_SC_Li256ELb0ELb1ELb1ELb0EEENS1_30DynamicPersistentTileSchedulerILi256ELi256ELb1ELb1ELb0EEEEEEEEEvNT_6ParamsE)
        .other          _ZN7cutlass13device_kernelIN5flash19enable_sm80_to_sm89INS1_16FlashAttnFwdSm80INS1_25CollectiveMainloopFwdSm80ILi8ELi1ELb1EN4cute5tupleIJNS5_1CILi128EEES8_S8_EEELi128ENS_6half_tEfNS_4arch4Sm80ELb1ELb0ELb0ELb0ELb0ELb0ELb1ELb1EEENS1_21CollectiveEpilogueFwdIS9_NS6_IJNS7_ILi1EEESF_SF_EEESA_SC_Li256ELb0ELb1ELb1ELb0EEENS1_30DynamicPersistentTileSchedulerILi256ELi256ELb1ELb1ELb0EEEEEEEEEvNT_6ParamsE,@"STO_CUDA_ENTRY STV_DEFAULT"
_ZN7cutlass13device_kernelIN5flash19enable_sm80_to_sm89INS1_16FlashAttnFwdSm80INS1_25CollectiveMainloopFwdSm80ILi8ELi1ELb1EN4cute5tupleIJNS5_1CILi128EEES8_S8_EEELi128ENS_6half_tEfNS_4arch4Sm80ELb1ELb0ELb0ELb0ELb0ELb0ELb1ELb1EEENS1_21CollectiveEpilogueFwdIS9_NS6_IJNS7_ILi1EEESF_SF_EEESA_SC_Li256ELb0ELb1ELb1ELb0EEENS1_30DynamicPersistentTileSchedulerILi256ELi256ELb1ELb1ELb0EEEEEEEEEvNT_6ParamsE:
[----:B------:R-:W-:Y:S01]  /*0000*/  LDC R1, c[0x0][0x28] ;  /* 0x00000a00ff017b82 */ /* 0x000fe20000000800 */
[----:B------:R-:W-:Y:S05]  /*0010*/  EXIT ;  /* 0x000000000000794d */ /* 0x000fea0003800000 */
.L_x_14:
        /* <DEDUP_REMOVED lines=14> */
.L_x_38:


//--------------------- .text._ZN7cutlass13device_kernelIN5flash19enable_sm80_to_sm89INS1_16FlashAttnFwdSm80INS1_25CollectiveMainloopFwdSm80ILi4ELi1ELb0EN4cute5tupleIJNS5_1CILi128EEENS7_ILi64EEES8_EEELi128ENS_6half_tEfNS_4arch4Sm80ELb0ELb0ELb0ELb0ELb0ELb0ELb1ELb1EEENS1_21CollectiveEpilogueFwdINS6_IJS8_S8_S9_EEENS6_IJNS7_ILi1EEESH_SH_EEESB_SD_Li128ELb0ELb1ELb1ELb0EEENS1_19SingleTileSchedulerILb0ELb1ELb1ELi128EEEEEEEEEvNT_6ParamsE --------------------------
	.section	.text._ZN7cutlass13device_kernelIN5flash19enable_sm80_to_sm89INS1_16FlashAttnFwdSm80INS1_25CollectiveMainloopFwdSm80ILi4ELi1ELb0EN4cute5tupleIJNS5_1CILi128EEENS7_ILi64EEES8_EEELi128ENS_6half_tEfNS_4arch4Sm80ELb0ELb0ELb0ELb0ELb0ELb0ELb1ELb1EEENS1_21CollectiveEpilogueFwdINS6_IJS8_S8_S9_EEENS6_IJNS7_ILi1EEESH_SH_EEESB_SD_Li128ELb0ELb1ELb1ELb0EEENS1_19SingleTileSchedulerILb0ELb1ELb1ELi128EEEEEEEEEvNT_6ParamsE,"ax",@progbits
	.align	128
.text._ZN7cutlass13device_kernelIN5flash19enable_sm80_to_sm89INS1_16FlashAttnFwdSm80INS1_25CollectiveMainloopFwdSm80ILi4ELi1ELb0EN4cute5tupleIJNS5_1CILi128EEENS7_ILi64EEES8_EEELi128ENS_6half_tEfNS_4arch4Sm80ELb0ELb0ELb0ELb0ELb0ELb0ELb1ELb1EEENS1_21CollectiveEpilogueFwdINS6_IJS8_S8_S9_EEENS6_IJNS7_ILi1EEESH_SH_EEESB_SD_Li128ELb0ELb1ELb1ELb0EEENS1_19SingleTileSchedulerILb0ELb1ELb1ELi128EEEEEEEEEvNT_6ParamsE:
        .type           _ZN7cutlass13device_kernelIN5flash19enable_sm80_to_sm89INS1_16FlashAttnFwdSm80INS1_25CollectiveMainloopFwdSm80ILi4ELi1ELb0EN4cute5tupleIJNS5_1CILi128EEENS7_ILi64EEES8_EEELi128ENS_6half_tEfNS_4arch4Sm80ELb0ELb0ELb0ELb0ELb0ELb0ELb1ELb1EEENS1_21CollectiveEpilogueFwdINS6_IJS8_S8_S9_EEENS6_IJNS7_ILi1EEESH_SH_EEESB_SD_Li128ELb0ELb1ELb1ELb0EEENS1_19SingleTileSchedulerILb0ELb1ELb1ELi128EEEEEEEEEvNT_6ParamsE,@function
        .size           _ZN7cutlass13device_kernelIN5flash19enable_sm80_to_sm89INS1_16FlashAttnFwdSm80INS1_25CollectiveMainloopFwdSm80ILi4ELi1ELb0EN4cute5tupleIJNS5_1CILi128EEENS7_ILi64EEES8_EEELi128ENS_6half_tEfNS_4arch4Sm80ELb0ELb0ELb0ELb0ELb0ELb0ELb1ELb1EEENS1_21CollectiveEpilogueFwdINS6_IJS8_S8_S9_EEENS6_IJNS7_ILi1EEESH_SH_EEESB_SD_Li128ELb0ELb1ELb1ELb0EEENS1_19SingleTileSchedulerILb0ELb1ELb1ELi128EEEEEEEEEvNT_6ParamsE,(.L_x_39 - _ZN7cutlass13device_kernelIN5flash19enable_sm80_to_sm89INS1_16FlashAttnFwdSm80INS1_25CollectiveMainloopFwdSm80ILi4ELi1ELb0EN4cute5tupleIJNS5_1CILi128EEENS7_ILi64EEES8_EEELi128ENS_6half_tEfNS_4arch4Sm80ELb0ELb0ELb0ELb0ELb0ELb0ELb1ELb1EEENS1_21CollectiveEpilogueFwdINS6_IJS8_S8_S9_EEENS6_IJNS7_ILi1EEESH_SH_EEESB_SD_Li128ELb0ELb1ELb1ELb0EEENS1_19SingleTileSchedulerILb0ELb1ELb1ELi128EEEEEEEEEvNT_6ParamsE)
        .other          _ZN7cutlass13device_kernelIN5flash19enable_sm80_to_sm89INS1_16FlashAttnFwdSm80INS1_25CollectiveMainloopFwdSm80ILi4ELi1ELb0EN4cute5tupleIJNS5_1CILi128EEENS7_ILi64EEES8_EEELi128ENS_6half_tEfNS_4arch4Sm80ELb0ELb0ELb0ELb0ELb0ELb0ELb1ELb1EEENS1_21CollectiveEpilogueFwdINS6_IJS8_S8_S9_EEENS6_IJNS7_ILi1EEESH_SH_EEESB_SD_Li128ELb0ELb1ELb1ELb0EEENS1_19SingleTileSchedulerILb0ELb1ELb1ELi128EEEEEEEEEvNT_6ParamsE,@"STO_CUDA_ENTRY STV_DEFAULT"
_ZN7cutlass13device_kernelIN5flash19enable_sm80_to_sm89INS1_16FlashAttnFwdSm80INS1_25CollectiveMainloopFwdSm80ILi4ELi1ELb0EN4cute5tupleIJNS5_1CILi128EEENS7_ILi64EEES8_EEELi128ENS_6half_tEfNS_4arch4Sm80ELb0ELb0ELb0ELb0ELb0ELb0ELb1ELb1EEENS1_21CollectiveEpilogueFwdINS6_IJS8_S8_S9_EEENS6_IJNS7_ILi1EEESH_SH_EEESB_SD_Li128ELb0ELb1ELb1ELb0EEENS1_19SingleTileSchedulerILb0ELb1ELb1ELi128EEEEEEEEEvNT_6ParamsE:
[----:B------:R-:W-:Y:S01]  /*0000*/  LDC R1, c[0x0][0x28] ;  /* 0x00000a00ff017b82 */ /* 0x000fe20000000800 */
[----:B------:R-:W-:Y:S05]  /*0010*/  EXIT ;  /* 0x000000000000794d */ /* 0x000fea0003800000 */
.L_x_15:
        /* <DEDUP_REMOVED lines=14> */
.L_x_39:


//--------------------- .text._ZN7cutlass13device_kernelIN5flash19enable_sm80_to_sm89INS1_16FlashAttnFwdSm80INS1_25CollectiveMainloopFwdSm80ILi8ELi1ELb1EN4cute5tupleIJNS5_1CILi128EEENS7_ILi112EEES8_EEELi128ENS_6half_tEfNS_4arch4Sm80ELb0ELb0ELb0ELb1ELb0ELb0ELb1ELb1EEENS1_21CollectiveEpilogueFwdINS6_IJS8_S8_S9_EEENS6_IJNS7_ILi1EEESH_SH_EEESB_SD_Li256ELb1ELb1ELb1ELb0EEENS1_36VarlenDynamicPersistentTileSchedulerILi128ELi112ELi256ELi256ELb1ELb1ELb0ELb0ELb1ELb1EEEEEEEEEvNT_6ParamsE --------------------------
	.section	.text._ZN7cutlass13device_kernelIN5flash19enable_sm80_to_sm89INS1_16FlashAttnFwdSm80INS1_25CollectiveMainloopFwdSm80ILi8ELi1ELb1EN4cute5tupleIJNS5_1CILi128EEENS7_ILi112EEES8_EEELi128ENS_6half_tEfNS_4arch4Sm80ELb0ELb0ELb0ELb1ELb0ELb0ELb1ELb1EEENS1_21CollectiveEpilogueFwdINS6_IJS8_S8_S9_EEENS6_IJNS7_ILi1EEESH_SH_EEESB_SD_Li256ELb1ELb1ELb1ELb0EEENS1_36VarlenDynamicPersistentTileSchedulerILi128ELi112ELi256ELi256ELb1ELb1ELb0ELb0ELb1ELb1EEEEEEEEEvNT_6ParamsE,"ax",@progbits
	.align	128
.text._ZN7cutlass13device_kernelIN5flash19enable_sm80_to_sm89INS1_16FlashAttnFwdSm80INS1_25CollectiveMainloopFwdSm80ILi8ELi1ELb1EN4cute5tupleIJNS5_1CILi128EEENS7_ILi112EEES8_EEELi128ENS_6half_tEfNS_4arch4Sm80ELb0ELb0ELb0ELb1ELb0ELb0ELb1ELb1EEENS1_21CollectiveEpilogueFwdINS6_IJS8_S8_S9_EEENS6_IJNS7_ILi1EEESH_SH_EEESB_SD_Li256ELb1ELb1ELb1ELb0EEENS1_36VarlenDynamicPersistentTileSchedulerILi128ELi112ELi256ELi256ELb1ELb1ELb0ELb0ELb1ELb1EEEEEEEEEvNT_6ParamsE:
        .type           _ZN7cutlass13device_kernelIN5flash19enable_sm80_to_sm89INS1_16FlashAttnFwdSm80INS1_25CollectiveMainloopFwdSm80ILi8ELi1ELb1EN4cute5tupleIJNS5_1CILi128EEENS7_ILi112EEES8_EEELi128ENS_6half_tEfNS_4arch4Sm80ELb0ELb0ELb0ELb1ELb0ELb0ELb1ELb1EEENS1_21CollectiveEpilogueFwdINS6_IJS8_S8_S9_EEENS6_IJNS7_ILi1EEESH_SH_EEESB_SD_Li256ELb1ELb1ELb1ELb0EEENS1_36VarlenDynamicPersistentTileSchedulerILi128ELi112ELi256ELi256ELb1ELb1ELb0ELb0ELb1ELb1EEEEEEEEEvNT_6ParamsE,@function
        .size           _ZN7cutlass13device_kernelIN5flash19enable_sm80_to_sm89INS1_16FlashAttnFwdSm80INS1_25CollectiveMainloopFwdSm80ILi8ELi1ELb1EN4cute5tupleIJNS5_1CILi128EEENS7_ILi112EEES8_EEELi128ENS_6half_tEfNS_4arch4Sm80ELb0ELb0ELb0ELb1ELb0ELb0ELb1ELb1EEENS1_21CollectiveEpilogueFwdINS6_IJS8_S8_S9_EEENS6_IJNS7_ILi1EEESH_SH_EEESB_SD_Li256ELb1ELb1ELb1ELb0EEENS1_36VarlenDynamicPersistentTileSchedulerILi128ELi112ELi256ELi256ELb1ELb1ELb0ELb0ELb1ELb1EEEEEEEEEvNT_6ParamsE,(.L_x_40 - _ZN7cutlass13device_kernelIN5flash19enable_sm80_to_sm89INS1_16FlashAttnFwdSm80INS1_25CollectiveMainloopFwdSm80ILi8ELi1ELb1EN4cute5tupleIJNS5_1CILi128EEENS7_ILi112EEES8_EEELi128ENS_6half_tEfNS_4arch4Sm80ELb0ELb0ELb0ELb1ELb0ELb0ELb1ELb1EEENS1_21CollectiveEpilogueFwdINS6_IJS8_S8_S9_EEENS6_IJNS7_ILi1EEESH_SH_EEESB_SD_Li256ELb1ELb1ELb1ELb0EEENS1_36VarlenDynamicPersistentTileSchedulerILi128ELi112ELi256ELi256ELb1ELb1ELb0ELb0ELb1ELb1EEEEEEEEEvNT_6ParamsE)
        .other          _ZN7cutlass13device_kernelIN5flash19enable_sm80_to_sm89INS1_16FlashAttnFwdSm80INS1_25CollectiveMainloopFwdSm80ILi8ELi1ELb1EN4cute5tupleIJNS5_1CILi128EEENS7_ILi112EEES8_EEELi128ENS_6half_tEfNS_4arch4Sm80ELb0ELb0ELb0ELb1ELb0ELb0ELb1ELb1EEENS1_21CollectiveEpilogueFwdINS6_IJS8_S8_S9_EEENS6_IJNS7_ILi1EEESH_SH_EEESB_SD_Li256ELb1ELb1ELb1ELb0EEENS1_36VarlenDynamicPersistentTileSchedulerILi128ELi112ELi256ELi256ELb1ELb1ELb0ELb0ELb1ELb1EEEEEEEEEvNT_6ParamsE,@"STO_CUDA_ENTRY STV_DEFAULT"
_ZN7cutlass13device_kernelIN5flash19enable_sm80_to_sm89INS1_16FlashAttnFwdSm80INS1_25CollectiveMainloopFwdSm80ILi8ELi1ELb1EN4cute5tupleIJNS5_1CILi128EEENS7_ILi112EEES8_EEELi128ENS_6half_tEfNS_4arch4Sm80ELb0ELb0ELb0ELb1ELb0ELb0ELb1ELb1EEENS1_21CollectiveEpilogueFwdINS6_IJS8_S8_S9_EEENS6_IJNS7_ILi1EEESH_SH_EEESB_SD_Li256ELb1ELb1ELb1ELb0EEENS1_36VarlenDynamicPersistentTileSchedulerILi128ELi112ELi256ELi256ELb1ELb1ELb0ELb0ELb1ELb1EEEEEEEEEvNT_6ParamsE:
[----:B------:R-:W-:Y:S01]  /*0000*/  LDC R1, c[0x0][0x28] ;  /* 0x00000a00ff017b82 */ /* 0x000fe20000000800 */
[----:B------:R-:W-:Y:S05]  /*0010*/  EXIT ;  /* 0x000000000000794d */ /* 0x000fea0003800000 */
.L_x_16:
        /* <DEDUP_REMOVED lines=14> */
.L_x_40:


//--------------------- .text._ZN7cutlass13device_kernelIN5flash19enable_sm80_to_sm89INS1_16FlashAttnFwdSm80INS1_25CollectiveMainloopFwdSm80ILi8ELi1ELb1EN4cute5tupleIJNS5_1CILi128EEENS7_ILi112EEES8_EEELi128ENS_6half_tEfNS_4arch4Sm80ELb0ELb0ELb0ELb1ELb0ELb1ELb1ELb1EEENS1_21CollectiveEpilogueFwdINS6_IJS8_S8_S9_EEENS6_IJNS7_ILi1EEESH_SH_EEESB_SD_Li256ELb1ELb1ELb1ELb0EEENS1_36VarlenDynamicPersistentTileSchedulerILi128ELi112ELi256ELi256ELb1ELb1ELb0ELb0ELb1ELb1EEEEEEEEEvNT_6ParamsE --------------------------
	.section	.text._ZN7cutlass13device_kernelIN5flash19enable_sm80_to_sm89INS1_16FlashAttnFwdSm80INS1_25CollectiveMainloopFwdSm80ILi8ELi1ELb1EN4cute5tupleIJNS5_1CILi128EEENS7_ILi112EEES8_EEELi128ENS_6half_tEfNS_4arch4Sm80ELb0ELb0ELb0ELb1ELb0ELb1ELb1ELb1EEENS1_21CollectiveEpilogueFwdINS6_IJS8_S8_S9_EEENS6_IJNS7_ILi1EEESH_SH_EEESB_SD_Li256ELb1ELb1ELb1ELb0EEENS1_36VarlenDynamicPersistentTileSchedulerILi128ELi112ELi256ELi256ELb1ELb1ELb0ELb0ELb1ELb1EEEEEEEEEvNT_6ParamsE,"ax",@progbits
	.align	128
.text._ZN7cutlass13device_kernelIN5flash19enable_sm80_to_sm89INS1_16FlashAttnFwdSm80INS1_25CollectiveMainloopFwdSm80ILi8ELi1ELb1EN4cute5tupleIJNS5_1CILi128EEENS7_ILi112EEES8_EEELi128ENS_6half_tEfNS_4arch4Sm80ELb0ELb0ELb0ELb1ELb0ELb1ELb1ELb1EEENS1_21CollectiveEpilogueFwdINS6_IJS8_S8_S9_EEENS6_IJNS7_ILi1EEESH_SH_EEESB_SD_Li256ELb1ELb1ELb1ELb0EEENS1_36VarlenDynamicPersistentTileSchedulerILi128ELi112ELi256ELi256ELb1ELb1ELb0ELb0ELb1ELb1EEEEEEEEEvNT_6ParamsE:
        .type           _ZN7cutlass13device_kernelIN5flash19enable_sm80_to_sm89INS1_16FlashAttnFwdSm80INS1_25CollectiveMainloopFwdSm80ILi8ELi1ELb1EN4cute5tupleIJNS5_1CILi128EEENS7_ILi112EEES8_EEELi128ENS_6half_tEfNS_4arch4Sm80ELb0ELb0ELb0ELb1ELb0ELb1ELb1ELb1EEENS1_21CollectiveEpilogueFwdINS6_IJS8_S8_S9_EEENS6_IJNS7_ILi1EEESH_SH_EEESB_SD_Li256ELb1ELb1ELb1ELb0EEENS1_36VarlenDynamicPersistentTileSchedulerILi128ELi112ELi256ELi256ELb1ELb1ELb0ELb0ELb1ELb1EEEEEEEEEvNT_6ParamsE,@function
        .size           _ZN7cutlass13device_kernelIN5flash19enable_sm80_to_sm89INS1_16FlashAttnFwdSm80INS1_25CollectiveMainloopFwdSm80ILi8ELi1ELb1EN4cute5tupleIJNS5_1CILi128EEENS7_ILi112EEES8_EEELi128ENS_6half_tEfNS_4arch4Sm80ELb0ELb0ELb0ELb1ELb0ELb1ELb1ELb1EEENS1_21CollectiveEpilogueFwdINS6_IJS8_S8_S9_EEENS6_IJNS7_ILi1EEESH_SH_EEESB_SD_Li256ELb1ELb1ELb1ELb0EEENS1_36VarlenDynamicPersistentTileSchedulerILi128ELi112ELi256ELi256ELb1ELb1ELb0ELb0ELb1ELb1EEEEEEEEEvNT_6ParamsE,(.L_x_41 - _ZN7cutlass13device_kernelIN5flash19enable_sm80_to_sm89INS1_16FlashAttnFwdSm80INS1_25CollectiveMainloopFwdSm80ILi8ELi1ELb1EN4cute5tupleIJNS5_1CILi128EEENS7_ILi112EEES8_EEELi128ENS_6half_tEfNS_4arch4Sm80ELb0ELb0ELb0ELb1ELb0ELb1ELb1ELb1EEENS1_21CollectiveEpilogueFwdINS6_IJS8_S8_S9_EEENS6_IJNS7_ILi1EEESH_SH_EEESB_SD_Li256ELb1ELb1ELb1ELb0EEENS1_36VarlenDynamicPersistentTileSchedulerILi128ELi112ELi256ELi256ELb1ELb1ELb0ELb0ELb1ELb1EEEEEEEEEvNT_6ParamsE)
        .other          _ZN7cutlass13device_kernelIN5flash19enable_sm80_to_sm89INS1_16FlashAttnFwdSm80INS1_25CollectiveMainloopFwdSm80ILi8ELi1ELb1EN4cute5tupleIJNS5_1CILi128EEENS7_ILi112EEES8_EEELi128ENS_6half_tEfNS_4arch4Sm80ELb0ELb0ELb0ELb1ELb0ELb1ELb1ELb1EEENS1_21CollectiveEpilogueFwdINS6_IJS8_S8_S9_EEENS6_IJNS7_ILi1EEESH_SH_EEESB_SD_Li256ELb1ELb1ELb1ELb0EEENS1_36VarlenDynamicPersistentTileSchedulerILi128ELi112ELi256ELi256ELb1ELb1ELb0ELb0ELb1ELb1EEEEEEEEEvNT_6ParamsE,@"STO_CUDA_ENTRY STV_DEFAULT"
_ZN7cutlass13device_kernelIN5flash19enable_sm80_to_sm89INS1_16FlashAttnFwdSm80INS1_25CollectiveMainloopFwdSm80ILi8ELi1ELb1EN4cute5tupleIJNS5_1CILi128EEENS7_ILi112EEES8_EEELi128ENS_6half_tEfNS_4arch4Sm80ELb0ELb0ELb0ELb1ELb0ELb1ELb1ELb1EEENS1_21CollectiveEpilogueFwdINS6_IJS8_S8_S9_EEENS6_IJNS7_ILi1EEESH_SH_EEESB_SD_Li256ELb1ELb1ELb1ELb0EEENS1_36VarlenDynamicPersistentTileSchedulerILi128ELi112ELi256ELi256ELb1ELb1ELb0ELb0ELb1ELb1EEEEEEEEEvNT_6ParamsE:
[----:B------:R-:W-:Y:S01]  /*0000*/  LDC R1, c[0x0][0x28] ;  /* 0x00000a00ff017b82 */ /* 0x000fe20000000800 */
[----:B------:R-:W-:Y:S05]  /*0010*/  EXIT ;  /* 0x000000000000794d */ /* 0x000fea0003800000 */
.L_x_17:
        /* <DEDUP_REMOVED lines=14> */
.L_x_41:


//--------------------- .text._ZN7cutlass13device_kernelIN5flash19enable_sm80_to_sm89INS1_16FlashAttnFwdSm80INS1_25CollectiveMainloopFwdSm80ILi4ELi1ELb0EN4cute5tupleIJNS5_1CILi128EEENS7_ILi48EEES8_EEELi128ENS_6half_tEfNS_4arch4Sm80ELb0ELb1ELb0ELb0ELb0ELb0ELb1ELb1EEENS1_21CollectiveEpilogueFwdINS6_IJS8_S8_S9_EEENS6_IJNS7_ILi1EEESH_SH_EEESB_SD_Li128ELb0ELb1ELb1ELb0EEENS1_19SingleTileSchedulerILb0ELb1ELb1ELi128EEEEEEEEEvNT_6ParamsE --------------------------
	.section	.text._ZN7cutlass13device_kernelIN5flash19enable_sm80_to_sm89INS1_16FlashAttnFwdSm80INS1_25CollectiveMainloopFwdSm80ILi4ELi1ELb0EN4cute5tupleIJNS5_1CILi128EEENS7_ILi48EEES8_EEELi128ENS_6half_tEfNS_4arch4Sm80ELb0ELb1ELb0ELb0ELb0ELb0ELb1ELb1EEENS1_21CollectiveEpilogueFwdINS6_IJS8_S8_S9_EEENS6_IJNS7_ILi1EEESH_SH_EEESB_SD_Li128ELb0ELb1ELb1ELb0EEENS1_19SingleTileSchedulerILb0ELb1ELb1ELi128EEEEEEEEEvNT_6ParamsE,"ax",@progbits
	.align	128
.text._ZN7cutlass13device_kernelIN5flash19enable_sm80_to_sm89INS1_16FlashAttnFwdSm80INS1_25CollectiveMainloopFwdSm80ILi4ELi1ELb0EN4cute5tupleIJNS5_1CILi128EEENS7_ILi48EEES8_EEELi128ENS_6half_tEfNS_4arch4Sm80ELb0ELb1ELb0ELb0ELb0ELb0ELb1ELb1EEENS1_21CollectiveEpilogueFwdINS6_IJS8_S8_S9_EEENS6_IJNS7_ILi1EEESH_SH_EEESB_SD_Li128ELb0ELb1ELb1ELb0EEENS1_19SingleTileSchedulerILb0ELb1ELb1ELi128EEEEEEEEEvNT_6ParamsE:
        .type           _ZN7cutlass13device_kernelIN5flash19enable_sm80_to_sm89INS1_16FlashAttnFwdSm80INS1_25CollectiveMainloopFwdSm80ILi4ELi1ELb0EN4cute5tupleIJNS5_1CILi128EEENS7_ILi48EEES8_EEELi128ENS_6half_tEfNS_4arch4Sm80ELb0ELb1ELb0ELb0ELb0ELb0ELb1ELb1EEENS1_21CollectiveEpilogueFwdINS6_IJS8_S8_S9_EEENS6_IJNS7_ILi1EEESH_SH_EEESB_SD_Li128ELb0ELb1ELb1ELb0EEENS1_19SingleTileSchedulerILb0ELb1ELb1ELi128EEEEEEEEEvNT_6ParamsE,@function
        .size           _ZN7cutlass13device_kernelIN5flash19enable_sm80_to_sm89INS1_16FlashAttnFwdSm80INS1_25CollectiveMainloopFwdSm80ILi4ELi1ELb0EN4cute5tupleIJNS5_1CILi128EEENS7_ILi48EEES8_EEELi128ENS_6half_tEfNS_4arch4Sm80ELb0ELb1ELb0ELb0ELb0ELb0ELb1ELb1EEENS1_21CollectiveEpilogueFwdINS6_IJS8_S8_S9_EEENS6_IJNS7_ILi1EEESH_SH_EEESB_SD_Li128ELb0ELb1ELb1ELb0EEENS1_19SingleTileSchedulerILb0ELb1ELb1ELi128EEEEEEEEEvNT_6ParamsE,(.L_x_42 - _ZN7cutlass13device_kernelIN5flash19enable_sm80_to_sm89INS1_16FlashAttnFwdSm80INS1_25CollectiveMainloopFwdSm80ILi4ELi1ELb0EN4cute5tupleIJNS5_1CILi128EEENS7_ILi48EEES8_EEELi128ENS_6half_tEfNS_4arch4Sm80ELb0ELb1ELb0ELb0ELb0ELb0ELb1ELb1EEENS1_21CollectiveEpilogueFwdINS6_IJS8_S8_S9_EEENS6_IJNS7_ILi1EEESH_SH_EEESB_SD_Li128ELb0ELb1ELb1ELb0EEENS1_19SingleTileSchedulerILb0ELb1ELb1ELi128EEEEEEEEEvNT_6ParamsE)
        .other          _ZN7cutlass13device_kernelIN5flash19enable_sm80_to_sm89INS1_16FlashAttnFwdSm80INS1_25CollectiveMainloopFwdSm80ILi4ELi1ELb0EN4cute5tupleIJNS5_1CILi128EEENS7_ILi48EEES8_EEELi128ENS_6half_tEfNS_4arch4Sm80ELb0ELb1ELb0ELb0ELb0ELb0ELb1ELb1EEENS1_21CollectiveEpilogueFwdINS6_IJS8_S8_S9_EEENS6_IJNS7_ILi1EEESH_SH_EEESB_SD_Li128ELb0ELb1ELb1ELb0EEENS1_19SingleTileSchedulerILb0ELb1ELb1ELi128EEEEEEEEEvNT_6ParamsE,@"STO_CUDA_ENTRY STV_DEFAULT"
_ZN7cutlass13device_kernelIN5flash19enable_sm80_to_sm89INS1_16FlashAttnFwdSm80INS1_25CollectiveMainloopFwdSm80ILi4ELi1ELb0EN4cute5tupleIJNS5_1CILi128EEENS7_ILi48EEES8_EEELi128ENS_6half_tEfNS_4arch4Sm80ELb0ELb1ELb0ELb0ELb0ELb0ELb1ELb1EEENS1_21CollectiveEpilogueFwdINS6_IJS8_S8_S9_EEENS6_IJNS7_ILi1EEESH_SH_EEESB_SD_Li128ELb0ELb1ELb1ELb0EEENS1_19SingleTileSchedulerILb0ELb1ELb1ELi128EEEEEEEEEvNT_6ParamsE:
[----:B------:R-:W-:Y:S01]  /*0000*/  LDC R1, c[0x0][0x28] ;  /* 0x00000a00ff017b82 */ /* 0x000fe20000000800 */
[----:B------:R-:W-:Y:S05]  /*0010*/  EXIT ;  /* 0x000000000000794d */ /* 0x000fea0003800000 */
.L_x_18:
        /* <DEDUP_REMOVED lines=14> */
.L_x_42:


//--------------------- .text._ZN7cutlass13device_kernelIN5flash19enable_sm80_to_sm89INS1_16FlashAttnFwdSm80INS1_25CollectiveMainloopFwdSm80ILi8ELi1ELb1EN4cute5tupleIJNS5_1CILi128EEENS7_ILi96EEES8_EEELi128ENS_6half_tEfNS_4arch4Sm80ELb0ELb1ELb0ELb1ELb0ELb0ELb1ELb1EEENS1_21CollectiveEpilogueFwdINS6_IJS8_S8_S9_EEENS6_IJNS7_ILi1EEESH_SH_EEESB_SD_Li256ELb1ELb1ELb1ELb0EEENS1_36VarlenDynamicPersistentTileSchedulerILi128ELi96ELi256ELi256ELb1ELb1ELb0ELb1ELb0ELb1EEEEEEEEEvNT_6ParamsE --------------------------
	.section	.text._ZN7cutlass13device_kernelIN5flash19enable_sm80_to_sm89INS1_16FlashAttnFwdSm80INS1_25CollectiveMainloopFwdSm80ILi8ELi1ELb1EN4cute5tupleIJNS5_1CILi128EEENS7_ILi96EEES8_EEELi128ENS_6half_tEfNS_4arch4Sm80ELb0ELb1ELb0ELb1ELb0ELb0ELb1ELb1EEENS1_21CollectiveEpilogueFwdINS6_IJS8_S8_S9_EEENS6_IJNS7_ILi1EEESH_SH_EEESB_SD_Li256ELb1ELb1ELb1ELb0EEENS1_36VarlenDynamicPersistentTileSchedulerILi128ELi96ELi256ELi256ELb1ELb1ELb0ELb1ELb0ELb1EEEEEEEEEvNT_6ParamsE,"ax",@progbits
	.align	128
.text._ZN7cutlass13device_kernelIN5flash19enable_sm80_to_sm89INS1_16FlashAttnFwdSm80INS1_25CollectiveMainloopFwdSm80ILi8ELi1ELb1EN4cute5tupleIJNS5_1CILi128EEENS7_ILi96EEES8_EEELi128ENS_6half_tEfNS_4arch4Sm80ELb0ELb1ELb0ELb1ELb0ELb0ELb1ELb1EEENS1_21CollectiveEpilogueFwdINS6_IJS8_S8_S9_EEENS6_IJNS7_ILi1EEESH_SH_EEESB_SD_Li256ELb1ELb1ELb1ELb0EEENS1_36VarlenDynamicPersistentTileSchedulerILi128ELi96ELi256ELi256ELb1ELb1ELb0ELb1ELb0ELb1EEEEEEEEEvNT_6ParamsE:
        .type           _ZN7cutlass13device_kernelIN5flash19enable_sm80_to_sm89INS1_16FlashAttnFwdSm80INS1_25CollectiveMainloopFwdSm80ILi8ELi1ELb1EN4cute5tupleIJNS5_1CILi128EEENS7_ILi96EEES8_EEELi128ENS_6half_tEfNS_4arch4Sm80ELb0ELb1ELb0ELb1ELb0ELb0ELb1ELb1EEENS1_21CollectiveEpilogueFwdINS6_IJS8_S8_S9_EEENS6_IJNS7_ILi1EEESH_SH_EEESB_SD_Li256ELb1ELb1ELb1ELb0EEENS1_36VarlenDynamicPersistentTileSchedulerILi128ELi96ELi256ELi256ELb1ELb1ELb0ELb1ELb0ELb1EEEEEEEEEvNT_6ParamsE,@function
        .size           _ZN7cutlass13device_kernelIN5flash19enable_sm80_to_sm89INS1_16FlashAttnFwdSm80INS1_25CollectiveMainloopFwdSm80ILi8ELi1ELb1EN4cute5tupleIJNS5_1CILi128EEENS7_ILi96EEES8_EEELi128ENS_6half_tEfNS_4arch4Sm80ELb0ELb1ELb0ELb1ELb0ELb0ELb1ELb1EEENS1_21CollectiveEpilogueFwdINS6_IJS8_S8_S9_EEENS6_IJNS7_ILi1EEESH_SH_EEESB_SD_Li256ELb1ELb1ELb1ELb0EEENS1_36VarlenDynamicPersistentTileSchedulerILi128ELi96ELi256ELi256ELb1ELb1ELb0ELb1ELb0ELb1EEEEEEEEEvNT_6ParamsE,(.L_x_43 - _ZN7cutlass13device_kernelIN5flash19enable_sm80_to_sm89INS1_16FlashAttnFwdSm80INS1_25CollectiveMainloopFwdSm80ILi8ELi1ELb1EN4cute5tupleIJNS5_1CILi128EEENS7_ILi96EEES8_EEELi128ENS_6half_tEfNS_4arch4Sm80ELb0ELb1ELb0ELb1ELb0ELb0ELb1ELb1EEENS1_21CollectiveEpilogueFwdINS6_IJS8_S8_S9_EEENS6_IJNS7_ILi1EEESH_SH_EEESB_SD_Li256ELb1ELb1ELb1ELb0EEENS1_36VarlenDynamicPersistentTileSchedulerILi128ELi96ELi256ELi256ELb1ELb1ELb0ELb1ELb0ELb1EEEEEEEEEvNT_6ParamsE)
        .other          _ZN7cutlass13device_kernelIN5flash19enable_sm80_to_sm89INS1_16FlashAttnFwdSm80INS1_25CollectiveMainloopFwdSm80ILi8ELi1ELb1EN4cute5tupleIJNS5_1CILi128EEENS7_ILi96EEES8_EEELi128ENS_6half_tEfNS_4arch4Sm80ELb0ELb1ELb0ELb1ELb0ELb0ELb1ELb1EEENS1_21CollectiveEpilogueFwdINS6_IJS8_S8_S9_EEENS6_IJNS7_ILi1EEESH_SH_EEESB_SD_Li256ELb1ELb1ELb1ELb0EEENS1_36VarlenDynamicPersistentTileSchedulerILi128ELi96ELi256ELi256ELb1ELb1ELb0ELb1ELb0ELb1EEEEEEEEEvNT_6ParamsE,@"STO_CUDA_ENTRY STV_DEFAULT"
_ZN7cutlass13device_kernelIN5flash19enable_sm80_to_sm89INS1_16FlashAttnFwdSm80INS1_25CollectiveMainloopFwdSm80ILi8ELi1ELb1EN4cute5tupleIJNS5_1CILi128EEENS7_ILi96EEES8_EEELi128ENS_6half_tEfNS_4arch4Sm80ELb0ELb1ELb0ELb1ELb0ELb0ELb1ELb1EEENS1_21CollectiveEpilogueFwdINS6_IJS8_S8_S9_EEENS6_IJNS7_ILi1EEESH_SH_EEESB_SD_Li256ELb1ELb1ELb1ELb0EEENS1_36VarlenDynamicPersistentTileSchedulerILi128ELi96ELi256ELi256ELb1ELb1ELb0ELb1ELb0ELb1EEEEEEEEEvNT_6ParamsE:
[----:B------:R-:W-:Y:S01]  /*0000*/  LDC R1, c[0x0][0x28] ;  /* 0x00000a00ff017b82 */ /* 0x000fe20000000800 */
[----:B------:R-:W-:Y:S05]  /*0010*/  EXIT ;  /* 0x000000000000794d */ /* 0x000fea0003800000 */
.L_x_19:
        /* <DEDUP_REMOVED lines=14> */
.L_x_43:


//--------------------- .text._ZN7cutlass13device_kernelIN5flash19enable_sm80_to_sm89INS1_16FlashAttnFwdSm80INS1_25CollectiveMainloopFwdSm80ILi8ELi1ELb1EN4cute5tupleIJNS5_1CILi128EEENS7_ILi96EEES8_EEELi128ENS_6half_tEfNS_4arch4Sm80ELb0ELb1ELb0ELb1ELb0ELb1ELb1ELb1EEENS1_21CollectiveEpilogueFwdINS6_IJS8_S8_S9_EEENS6_IJNS7_ILi1EEESH_SH_EEESB_SD_Li256ELb1ELb1ELb1ELb0EEENS1_36VarlenDynamicPersistentTileSchedulerILi128ELi96ELi256ELi256ELb1ELb1ELb0ELb1ELb0ELb1EEEEEEEEEvNT_6ParamsE --------------------------
	.section	.text._ZN7cutlass13device_kernelIN5flash19enable_sm80_to_sm89INS1_16FlashAttnFwdSm80INS1_25CollectiveMainloopFwdSm80ILi8ELi1ELb1EN4cute5tupleIJNS5_1CILi128EEENS7_ILi96EEES8_EEELi128ENS_6half_tEfNS_4arch4Sm80ELb0ELb1ELb0ELb1ELb0ELb1ELb1ELb1EEENS1_21CollectiveEpilogueFwdINS6_IJS8_S8_S9_EEENS6_IJNS7_ILi1EEESH_SH_EEESB_SD_Li256ELb1ELb1ELb1ELb0EEENS1_36VarlenDynamicPersistentTileSchedulerILi128ELi96ELi256ELi256ELb1ELb1ELb0ELb1ELb0ELb1EEEEEEEEEvNT_6ParamsE,"ax",@progbits
	.align	128
.text._ZN7cutlass13device_kernelIN5flash19enable_sm80_to_sm89INS1_16FlashAttnFwdSm80INS1_25CollectiveMainloopFwdSm80ILi8ELi1ELb1EN4cute5tupleIJNS5_1CILi128EEENS7_ILi96EEES8_EEELi128ENS_6half_tEfNS_4arch4Sm80ELb0ELb1ELb0ELb1ELb0ELb1ELb1ELb1EEENS1_21CollectiveEpilogueFwdINS6_IJS8_S8_S9_EEENS6_IJNS7_ILi1EEESH_SH_EEESB_SD_Li256ELb1ELb1ELb1ELb0EEENS1_36VarlenDynamicPersistentTileSchedulerILi128ELi96ELi256ELi256ELb1ELb1ELb0ELb1ELb0ELb1EEEEEEEEEvNT_6ParamsE:
        .type           _ZN7cutlass13device_kernelIN5flash19enable_sm80_to_sm89INS1_16FlashAttnFwdSm80INS1_25CollectiveMainloopFwdSm80ILi8ELi1ELb1EN4cute5tupleIJNS5_1CILi128EEENS7_ILi96EEES8_EEELi128ENS_6half_tEfNS_4arch4Sm80ELb0ELb1ELb0ELb1ELb0ELb1ELb1ELb1EEENS1_21CollectiveEpilogueFwdINS6_IJS8_S8_S9_EEENS6_IJNS7_ILi1EEESH_SH_EEESB_SD_Li256ELb1ELb1ELb1ELb0EEENS1_36VarlenDynamicPersistentTileSchedulerILi128ELi96ELi256ELi256ELb1ELb1ELb0ELb1ELb0ELb1EEEEEEEEEvNT_6ParamsE,@function
        .size           _ZN7cutlass13device_kernelIN5flash19enable_sm80_to_sm89INS1_16FlashAttnFwdSm80INS1_25CollectiveMainloopFwdSm80ILi8ELi1ELb1EN4cute5tupleIJNS5_1CILi128EEENS7_ILi96EEES8_EEELi128ENS_6half_tEfNS_4arch4Sm80ELb0ELb1ELb0ELb1ELb0ELb1ELb1ELb1EEENS1_21CollectiveEpilogueFwdINS6_IJS8_S8_S9_EEENS6_IJNS7_ILi1EEESH_SH_EEESB_SD_Li256ELb1ELb1ELb1ELb0EEENS1_36VarlenDynamicPersistentTileSchedulerILi128ELi96ELi256ELi256ELb1ELb1ELb0ELb1ELb0ELb1EEEEEEEEEvNT_6ParamsE,(.L_x_44 - _ZN7cutlass13device_kernelIN5flash19enable_sm80_to_sm89INS1_16FlashAttnFwdSm80INS1_25CollectiveMainloopFwdSm80ILi8ELi1ELb1EN4cute5tupleIJNS5_1CILi128EEENS7_ILi96EEES8_EEELi128ENS_6half_tEfNS_4arch4Sm80ELb0ELb1ELb0ELb1ELb0ELb1ELb1ELb1EEENS1_21CollectiveEpilogueFwdINS6_IJS8_S8_S9_EEENS6_IJNS7_ILi1EEESH_SH_EEESB_SD_Li256ELb1ELb1ELb1ELb0EEENS1_36VarlenDynamicPersistentTileSchedulerILi128ELi96ELi256ELi256ELb1ELb1ELb0ELb1ELb0ELb1EEEEEEEEEvNT_6ParamsE)
        .other          _ZN7cutlass13device_kernelIN5flash19enable_sm80_to_sm89INS1_16FlashAttnFwdSm80INS1_25CollectiveMainloopFwdSm80ILi8ELi1ELb1EN4cute5tupleIJNS5_1CILi128EEENS7_ILi96EEES8_EEELi128ENS_6half_tEfNS_4arch4Sm80ELb0ELb1ELb0ELb1ELb0ELb1ELb1ELb1EEENS1_21CollectiveEpilogueFwdINS6_IJS8_S8_S9_EEENS6_IJNS7_ILi1EEESH_SH_EEESB_SD_Li256ELb1ELb1ELb1ELb0EEENS1_36VarlenDynamicPersistentTileSchedulerILi128ELi96ELi256ELi256ELb1ELb1ELb0ELb1ELb0ELb1EEEEEEEEEvNT_6ParamsE,@"STO_CUDA_ENTRY STV_DEFAULT"
_ZN7cutlass13device_kernelIN5flash19enable_sm80_to_sm89INS1_16FlashAttnFwdSm80INS1_25CollectiveMainloopFwdSm80ILi8ELi1ELb1EN4cute5tupleIJNS5_1CILi128EEENS7_ILi96EEES8_EEELi128ENS_6half_tEfNS_4arch4Sm80ELb0ELb1ELb0ELb1ELb0ELb1ELb1ELb1EEENS1_21CollectiveEpilogueFwdINS6_IJS8_S8_S9_EEENS6_IJNS7_ILi1EEESH_SH_EEESB_SD_Li256ELb1ELb1ELb1ELb0EEENS1_36VarlenDynamicPersistentTileSchedulerILi128ELi96ELi256ELi256ELb1ELb1ELb0ELb1ELb0ELb1EEEEEEEEEvNT_6ParamsE:
[----:B------:R-:W-:Y:S01]  /*0000*/  LDC R1, c[0x0][0x28] ;  /* 0x00000a00ff017b82 */ /* 0x000fe20000000800 */
[----:B------:R-:W-:Y:S05]  /*0010*/  EXIT ;  /* 0x000000000000794d */ /* 0x000fea0003800000 */
.L_x_20:
        /* <DEDUP_REMOVED lines=14> */
.L_x_44:


//--------------------- .text._ZN7cutlass13device_kernelIN5flash19enable_sm80_to_sm89INS1_16FlashAttnFwdSm80INS1_25CollectiveMainloopFwdSm80ILi4ELi1ELb0EN4cute5tupleIJNS5_1CILi128EEENS7_ILi64EEES8_EEELi128ENS_6half_tEfNS_4arch4Sm80ELb1ELb0ELb0ELb0ELb0ELb0ELb1ELb1EEENS1_21CollectiveEpilogueFwdINS6_IJS8_S8_S9_EEENS6_IJNS7_ILi1EEESH_SH_EEESB_SD_Li128ELb0ELb1ELb1ELb0EEENS1_30DynamicPersistentTileSchedulerILi128ELi128ELb1ELb1ELb0EEEEEEEEEvNT_6ParamsE --------------------------
	.section	.text._ZN7cutlass13device_kernelIN5flash19enable_sm80_to_sm89INS1_16FlashAttnFwdSm80INS1_25CollectiveMainloopFwdSm80ILi4ELi1ELb0EN4cute5tupleIJNS5_1CILi128EEENS7_ILi64EEES8_EEELi128ENS_6half_tEfNS_4arch4Sm80ELb1ELb0ELb0ELb0ELb0ELb0ELb1ELb1EEENS1_21CollectiveEpilogueFwdINS6_IJS8_S8_S9_EEENS6_IJNS7_ILi1EEESH_SH_EEESB_SD_Li128ELb0ELb1ELb1ELb0EEENS1_30DynamicPersistentTileSchedulerILi128ELi128ELb1ELb1ELb0EEEEEEEEEvNT_6ParamsE,"ax",@progbits
	.align	128
.text._ZN7cutlass13device_kernelIN5flash19enable_sm80_to_sm89INS1_16FlashAttnFwdSm80INS1_25CollectiveMainloopFwdSm80ILi4ELi1ELb0EN4cute5tupleIJNS5_1CILi128EEENS7_ILi64EEES8_EEELi128ENS_6half_tEfNS_4arch4Sm80ELb1ELb0ELb0ELb0ELb0ELb0ELb1ELb1EEENS1_21CollectiveEpilogueFwdINS6_IJS8_S8_S9_EEENS6_IJNS7_ILi1EEESH_SH_EEESB_SD_Li128ELb0ELb1ELb1ELb0EEENS1_30DynamicPersistentTileSchedulerILi128ELi128ELb1ELb1ELb0EEEEEEEEEvNT_6ParamsE:
        .type           _ZN7cutlass13device_kernelIN5flash19enable_sm80_to_sm89INS1_16FlashAttnFwdSm80INS1_25CollectiveMainloopFwdSm80ILi4ELi1ELb0EN4cute5tupleIJNS5_1CILi128EEENS7_ILi64EEES8_EEELi128ENS_6half_tEfNS_4arch4Sm80ELb1ELb0ELb0ELb0ELb0ELb0ELb1ELb1EEENS1_21CollectiveEpilogueFwdINS6_IJS8_S8_S9_EEENS6_IJNS7_ILi1EEESH_SH_EEESB_SD_Li128ELb0ELb1ELb1ELb0EEENS1_30DynamicPersistentTileSchedulerILi128ELi128ELb1ELb1ELb0EEEEEEEEEvNT_6ParamsE,@function
        .size           _ZN7cutlass13device_kernelIN5flash19enable_sm80_to_sm89INS1_16FlashAttnFwdSm80INS1_25CollectiveMainloopFwdSm80ILi4ELi1ELb0EN4cute5tupleIJNS5_1CILi128EEENS7_ILi64EEES8_EEELi128ENS_6half_tEfNS_4arch4Sm80ELb1ELb0ELb0ELb0ELb0ELb0ELb1ELb1EEENS1_21CollectiveEpilogueFwdINS6_IJS8_S8_S9_EEENS6_IJNS7_ILi1EEESH_SH_EEESB_SD_Li128ELb0ELb1ELb1ELb0EEENS1_30DynamicPersistentTileSchedulerILi128ELi128ELb1ELb1ELb0EEEEEEEEEvNT_6ParamsE,(.L_x_45 - _ZN7cutlass13device_kernelIN5flash19enable_sm80_to_sm89INS1_16FlashAttnFwdSm80INS1_25CollectiveMainloopFwdSm80ILi4ELi1ELb0EN4cute5tupleIJNS5_1CILi128EEENS7_ILi64EEES8_EEELi128ENS_6half_tEfNS_4arch4Sm80ELb1ELb0ELb0ELb0ELb0ELb0ELb1ELb1EEENS1_21CollectiveEpilogueFwdINS6_IJS8_S8_S9_EEENS6_IJNS7_ILi1EEESH_SH_EEESB_SD_Li128ELb0ELb1ELb1ELb0EEENS1_30DynamicPersistentTileSchedulerILi128ELi128ELb1ELb1ELb0EEEEEEEEEvNT_6ParamsE)
        .other          _ZN7cutlass13device_kernelIN5flash19enable_sm80_to_sm89INS1_16FlashAttnFwdSm80INS1_25CollectiveMainloopFwdSm80ILi4ELi1ELb0EN4cute5tupleIJNS5_1CILi128EEENS7_ILi64EEES8_EEELi128ENS_6half_tEfNS_4arch4Sm80ELb1ELb0ELb0ELb0ELb0ELb0ELb1ELb1EEENS1_21CollectiveEpilogueFwdINS6_IJS8_S8_S9_EEENS6_IJNS7_ILi1EEESH_SH_EEESB_SD_Li128ELb0ELb1ELb1ELb0EEENS1_30DynamicPersistentTileSchedulerILi128ELi128ELb1ELb1ELb0EEEEEEEEEvNT_6ParamsE,@"STO_CUDA_ENTRY STV_DEFAULT"
_ZN7cutlass13device_kernelIN5flash19enable_sm80_to_sm89INS1_16FlashAttnFwdSm80INS1_25CollectiveMainloopFwdSm80ILi4ELi1ELb0EN4cute5tupleIJNS5_1CILi128EEENS7_ILi64EEES8_EEELi128ENS_6half_tEfNS_4arch4Sm80ELb1ELb0ELb0ELb0ELb0ELb0ELb1ELb1EEENS1_21CollectiveEpilogueFwdINS6_IJS8_S8_S9_EEENS6_IJNS7_ILi1EEESH_SH_EEESB_SD_Li128ELb0ELb1ELb1ELb0EEENS1_30DynamicPersistentTileSchedulerILi128ELi128ELb1ELb1ELb0EEEEEEEEEvNT_6ParamsE:
[----:B------:R-:W-:Y:S01]  /*0000*/  LDC R1, c[0x0][0x28] ;  /* 0x00000a00ff017b82 */ /* 0x000fe20000000800 */
[----:B------:R-:W-:Y:S05]  /*0010*/  EXIT ;  /* 0x000000000000794d */ /* 0x000fea0003800000 */
.L_x_21:
        /* <DEDUP_REMOVED lines=14> */
.L_x_45:


//--------------------- .text._ZN7cutlass13device_kernelIN5flash19enable_sm80_to_sm89INS1_16FlashAttnFwdSm80INS1_25CollectiveMainloopFwdSm80ILi8ELi1ELb1EN4cute5tupleIJNS5_1CILi128EEENS7_ILi112EEES8_EEELi128ENS_6half_tEfNS_4arch4Sm80ELb1ELb0ELb0ELb1ELb0ELb0ELb1ELb1EEENS1_21CollectiveEpilogueFwdINS6_IJS8_S8_S9_EEENS6_IJNS7_ILi1EEESH_SH_EEESB_SD_Li256ELb1ELb1ELb1ELb0EEENS1_36VarlenDynamicPersistentTileSchedulerILi128ELi112ELi256ELi256ELb1ELb1ELb0ELb1ELb1ELb1EEEEEEEEEvNT_6ParamsE --------------------------
	.section	.text._ZN7cutlass13device_kernelIN5flash19enable_sm80_to_sm89INS1_16FlashAttnFwdSm80INS1_25CollectiveMainloopFwdSm80ILi8ELi1ELb1EN4cute5tupleIJNS5_1CILi128EEENS7_ILi112EEES8_EEELi128ENS_6half_tEfNS_4arch4Sm80ELb1ELb0ELb0ELb1ELb0ELb0ELb1ELb1EEENS1_21CollectiveEpilogueFwdINS6_IJS8_S8_S9_EEENS6_IJNS7_ILi1EEESH_SH_EEESB_SD_Li256ELb1ELb1ELb1ELb0EEENS1_36VarlenDynamicPersistentTileSchedulerILi128ELi112ELi256ELi256ELb1ELb1ELb0ELb1ELb1ELb1EEEEEEEEEvNT_6ParamsE,"ax",@progbits
	.align	128
.text._ZN7cutlass13device_kernelIN5flash19enable_sm80_to_sm89INS1_16FlashAttnFwdSm80INS1_25CollectiveMainloopFwdSm80ILi8ELi1ELb1EN4cute5tupleIJNS5_1CILi128EEENS7_ILi112EEES8_EEELi128ENS_6half_tEfNS_4arch4Sm80ELb1ELb0ELb0ELb1ELb0ELb0ELb1ELb1EEENS1_21CollectiveEpilogueFwdINS6_IJS8_S8_S9_EEENS6_IJNS7_ILi1EEESH_SH_EEESB_SD_Li256ELb1ELb1ELb1ELb0EEENS1_36VarlenDynamicPersistentTileSchedulerILi128ELi112ELi256ELi256ELb1ELb1ELb0ELb1ELb1ELb1EEEEEEEEEvNT_6ParamsE:
        .type           _ZN7cutlass13device_kernelIN5flash19enable_sm80_to_sm89INS1_16FlashAttnFwdSm80INS1_25CollectiveMainloopFwdSm80ILi8ELi1ELb1EN4cute5tupleIJNS5_1CILi128EEENS7_ILi112EEES8_EEELi128ENS_6half_tEfNS_4arch4Sm80ELb1ELb0ELb0ELb1ELb0ELb0ELb1ELb1EEENS1_21CollectiveEpilogueFwdINS6_IJS8_S8_S9_EEENS6_IJNS7_ILi1EEESH_SH_EEESB_SD_Li256ELb1ELb1ELb1ELb0EEENS1_36VarlenDynamicPersistentTileSchedulerILi128ELi112ELi256ELi256ELb1ELb1ELb0ELb1ELb1ELb1EEEEEEEEEvNT_6ParamsE,@function
        .size           _ZN7cutlass13device_kernelIN5flash19enable_sm80_to_sm89INS1_16FlashAttnFwdSm80INS1_25CollectiveMainloopFwdSm80ILi8ELi1ELb1EN4cute5tupleIJNS5_1CILi128EEENS7_ILi112EEES8_EEELi128ENS_6half_tEfNS_4arch4Sm80ELb1ELb0ELb0ELb1ELb0ELb0ELb1ELb1EEENS1_21CollectiveEpilogueFwdINS6_IJS8_S8_S9_EEENS6_IJNS7_ILi1EEESH_SH_EEESB_SD_Li256ELb1ELb1ELb1ELb0EEENS1_36VarlenDynamicPersistentTileSchedulerILi128ELi112ELi256ELi256ELb1ELb1ELb0ELb1ELb1ELb1EEEEEEEEEvNT_6ParamsE,(.L_x_46 - _ZN7cutlass13device_kernelIN5flash19enable_sm80_to_sm89INS1_16FlashAttnFwdSm80INS1_25CollectiveMainloopFwdSm80ILi8ELi1ELb1EN4cute5tupleIJNS5_1CILi128EEENS7_ILi112EEES8_EEELi128ENS_6half_tEfNS_4arch4Sm80ELb1ELb0ELb0ELb1ELb0ELb0ELb1ELb1EEENS1_21CollectiveEpilogueFwdINS6_IJS8_S8_S9_EEENS6_IJNS7_ILi1EEESH_SH_EEESB_SD_Li256ELb1ELb1ELb1ELb0EEENS1_36VarlenDynamicPersistentTileSchedulerILi128ELi112ELi256ELi256ELb1ELb1ELb0ELb1ELb1ELb1EEEEEEEEEvNT_6ParamsE)
        .other          _ZN7cutlass13device_kernelIN5flash19enable_sm80_to_sm89INS1_16FlashAttnFwdSm80INS1_25CollectiveMainloopFwdSm80ILi8ELi1ELb1EN4cute5tupleIJNS5_1CILi128EEENS7_ILi112EEES8_EEELi128ENS_6half_tEfNS_4arch4Sm80ELb1ELb0ELb0ELb1ELb0ELb0ELb1ELb1EEENS1_21CollectiveEpilogueFwdINS6_IJS8_S8_S9_EEENS6_IJNS7_ILi1EEESH_SH_EEESB_SD_Li256ELb1ELb1ELb1ELb0EEENS1_36VarlenDynamicPersistentTileSchedulerILi128ELi112ELi256ELi256ELb1ELb1ELb0ELb1ELb1ELb1EEEEEEEEEvNT_6ParamsE,@"STO_CUDA_ENTRY STV_DEFAULT"
_ZN7cutlass13device_kernelIN5flash19enable_sm80_to_sm89INS1_16FlashAttnFwdSm80INS1_25CollectiveMainloopFwdSm80ILi8ELi1ELb1EN4cute5tupleIJNS5_1CILi128EEENS7_ILi112EEES8_EEELi128ENS_6half_tEfNS_4arch4Sm80ELb1ELb0ELb0ELb1ELb0ELb0ELb1ELb1EEENS1_21CollectiveEpilogueFwdINS6_IJS8_S8_S9_EEENS6_IJNS7_ILi1EEESH_SH_EEESB_SD_Li256ELb1ELb1ELb1ELb0EEENS1_36VarlenDynamicPersistentTileSchedulerILi128ELi112ELi256ELi256ELb1ELb1ELb0ELb1ELb1ELb1EEEEEEEEEvNT_6ParamsE:
[----:B------:R-:W-:Y:S01]  /*0000*/  LDC R1, c[0x0][0x28] ;  /* 0x00000a00ff017b82 */ /* 0x000fe20000000800 */
[----:B------:R-:W-:Y:S05]  /*0010*/  EXIT ;  /* 0x000000000000794d */ /* 0x000fea0003800000 */
.L_x_22:
        /* <DEDUP_REMOVED lines=14> */
.L_x_46:


//--------------------- .text._ZN7cutlass13device_kernelIN5flash19enable_sm80_to_sm89INS1_16FlashAttnFwdSm80INS1_25CollectiveMainloopFwdSm80ILi8ELi1ELb1EN4cute5tupleIJNS5_1CILi128EEENS7_ILi112EEES8_EEELi128ENS_6half_tEfNS_4arch4Sm80ELb1ELb0ELb0ELb1ELb0ELb1ELb1ELb1EEENS1_21CollectiveEpilogueFwdINS6_IJS8_S8_S9_EEENS6_IJNS7_ILi1EEESH_SH_EEESB_SD_Li256ELb1ELb1ELb1ELb0EEENS1_36VarlenDynamicPersistentTileSchedulerILi128ELi112ELi256ELi256ELb1ELb1ELb0ELb1ELb1ELb1EEEEEEEEEvNT_6ParamsE --------------------------
	.section	.text._ZN7cutlass13device_kernelIN5flash19enable_sm80_to_sm89INS1_16FlashAttnFwdSm80INS1_25CollectiveMainloopFwdSm80ILi8ELi1ELb1EN4cute5tupleIJNS5_1CILi128EEENS7_ILi112EEES8_EEELi128ENS_6half_tEfNS_4arch4Sm80ELb1ELb0ELb0ELb1ELb0ELb1ELb1ELb1EEENS1_21CollectiveEpilogueFwdINS6_IJS8_S8_S9_EEENS6_IJNS7_ILi1EEESH_SH_EEESB_SD_Li256ELb1ELb1ELb1ELb0EEENS1_36VarlenDynamicPersistentTileSchedulerILi128ELi112ELi256ELi256ELb1ELb1ELb0ELb1ELb1ELb1EEEEEEEEEvNT_6ParamsE,"ax",@progbits
	.align	128
.text._ZN7cutlass13device_kernelIN5flash19enable_sm80_to_sm89INS1_16FlashAttnFwdSm80INS1_25CollectiveMainloopFwdSm80ILi8ELi1ELb1EN4cute5tupleIJNS5_1CILi128EEENS7_ILi112EEES8_EEELi128ENS_6half_tEfNS_4arch4Sm80ELb1ELb0ELb0ELb1ELb0ELb1ELb1ELb1EEENS1_21CollectiveEpilogueFwdINS6_IJS8_S8_S9_EEENS6_IJNS7_ILi1EEESH_SH_EEESB_SD_Li256ELb1ELb1ELb1ELb0EEENS1_36VarlenDynamicPersistentTileSchedulerILi128ELi112ELi256ELi256ELb1ELb1ELb0ELb1ELb1ELb1EEEEEEEEEvNT_6ParamsE:
        .type           _ZN7cutlass13device_kernelIN5flash19enable_sm80_to_sm89INS1_16FlashAttnFwdSm80INS1_25CollectiveMainloopFwdSm80ILi8ELi1ELb1EN4cute5tupleIJNS5_1CILi128EEENS7_ILi112EEES8_EEELi128ENS_6half_tEfNS_4arch4Sm80ELb1ELb0ELb0ELb1ELb0ELb1ELb1ELb1EEENS1_21CollectiveEpilogueFwdINS6_IJS8_S8_S9_EEENS6_IJNS7_ILi1EEESH_SH_EEESB_SD_Li256ELb1ELb1ELb1ELb0EEENS1_36VarlenDynamicPersistentTileSchedulerILi128ELi112ELi256ELi256ELb1ELb1ELb0ELb1ELb1ELb1EEEEEEEEEvNT_6ParamsE,@function
        .size           _ZN7cutlass13device_kernelIN5flash19enable_sm80_to_sm89INS1_16FlashAttnFwdSm80INS1_25CollectiveMainloopFwdSm80ILi8ELi1ELb1EN4cute5tupleIJNS5_1CILi128EEENS7_ILi112EEES8_EEELi128ENS_6half_tEfNS_4arch4Sm80ELb1ELb0ELb0ELb1ELb0ELb1ELb1ELb1EEENS1_21CollectiveEpilogueFwdINS6_IJS8_S8_S9_EEENS6_IJNS7_ILi1EEESH_SH_EEESB_SD_Li256ELb1ELb1ELb1ELb0EEENS1_36VarlenDynamicPersistentTileSchedulerILi128ELi112ELi256ELi256ELb1ELb1ELb0ELb1ELb1ELb1EEEEEEEEEvNT_6ParamsE,(.L_x_47 - _ZN7cutlass13device_kernelIN5flash19enable_sm80_to_sm89INS1_16FlashAttnFwdSm80INS1_25CollectiveMainloopFwdSm80ILi8ELi1ELb1EN4cute5tupleIJNS5_1CILi128EEENS7_ILi112EEES8_EEELi128ENS_6half_tEfNS_4arch4Sm80ELb1ELb0ELb0ELb1ELb0ELb1ELb1ELb1EEENS1_21CollectiveEpilogueFwdINS6_IJS8_S8_S9_EEENS6_IJNS7_ILi1EEESH_SH_EEESB_SD_Li256ELb1ELb1ELb1ELb0EEENS1_36VarlenDynamicPersistentTileSchedulerILi128ELi112ELi256ELi256ELb1ELb1ELb0ELb1ELb1ELb1EEEEEEEEEvNT_6ParamsE)
        .other          _ZN7cutlass13device_kernelIN5flash19enable_sm80_to_sm89INS1_16FlashAttnFwdSm80INS1_25CollectiveMainloopFwdSm80ILi8ELi1ELb1EN4cute5tupleIJNS5_1CILi128EEENS7_ILi112EEES8_EEELi128ENS_6half_tEfNS_4arch4Sm80ELb1ELb0ELb0ELb1ELb0ELb1ELb1ELb1EEENS1_21CollectiveEpilogueFwdINS6_IJS8_S8_S9_EEENS6_IJNS7_ILi1EEESH_SH_EEESB_SD_Li256ELb1ELb1ELb1ELb0EEENS1_36VarlenDynamicPersistentTileSchedulerILi128ELi112ELi256ELi256ELb1ELb1ELb0ELb1ELb1ELb1EEEEEEEEEvNT_6ParamsE,@"STO_CUDA_ENTRY STV_DEFAULT"
_ZN7cutlass13device_kernelIN5flash19enable_sm80_to_sm89INS1_16FlashAttnFwdSm80INS1_25CollectiveMainloopFwdSm80ILi8ELi1ELb1EN4cute5tupleIJNS5_1CILi128EEENS7_ILi112EEES8_EEELi128ENS_6half_tEfNS_4arch4Sm80ELb1ELb0ELb0ELb1ELb0ELb1ELb1ELb1EEENS1_21CollectiveEpilogueFwdINS6_IJS8_S8_S9_EEENS6_IJNS7_ILi1EEESH_SH_EEESB_SD_Li256ELb1ELb1ELb1ELb0EEENS1_36VarlenDynamicPersistentTileSchedulerILi128ELi112ELi256ELi256ELb1ELb1ELb0ELb1ELb1ELb1EEEEEEEEEvNT_6ParamsE:
[----:B------:R-:W-:Y:S01]  /*0000*/  LDC R1, c[0x0][0x28] ;  /* 0x00000a00ff017b82 */ /* 0x000fe20000000800 */
[----:B------:R-:W-:Y:S05]  /*0010*/  EXIT ;  /* 0x000000000000794d */ /* 0x000fea0003800000 */
.L_x_23:
        /* <DEDUP_REMOVED lines=14> */
.L_x_47:


//--------------------- .nv.shared.reserved.0     --------------------------
	.section	.nv.shared.reserved.0,"aw",@nobits
	.weak		__nv_reservedSMEM_offset_0_alias
	.size		__nv_reservedSMEM_offset_0_alias, 0, 0
	.other		__nv_reservedSMEM_offset_0_alias,@"STO_CUDA_RESERVED_SHARED STV_DEFAULT"
__nv_reservedSMEM_offset_0_alias:
	.zero		0


//--------------------- .nv.global                --------------------------
	.section	.nv.global,"aw",@nobits
.nv.global:
	.type		_ZN83_INTERNAL_d107419c_47_flash_fwd_hdim128_fp16_split_softcapall_sm80_cu_cb12e5b6_33374cute1_E,@object
	.size		_ZN83_INTERNAL_d107419c_47_flash_fwd_hdim128_fp16_split_softcapall_sm80_cu_cb12e5b6_33374cute1_E,(_ZN83_INTERNAL_d107419c_47_flash_fwd_hdim128_fp16_split_softcapall_sm80_cu_cb12e5b6_33374cuda3std3__45__cpo6cbeginE - _ZN83_INTERNAL_d107419c_47_flash_fwd_hdim128_fp16_split_softcapall_sm80_cu_cb12e5b6_33374cute1_E)
_ZN83_INTERNAL_d107419c_47_flash_fwd_hdim128_fp16_split_softcapall_sm80_cu_cb12e5b6_33374cute1_E:
	.zero		1
	.type		_ZN83_INTERNAL_d107419c_47_flash_fwd_hdim128_fp16_split_softcapall_sm80_cu_cb12e5b6_33374cuda3std3__45__cpo6cbeginE,@object
	.size		_ZN83_INTERNAL_d107419c_47_flash_fwd_hdim128_fp16_split_softcapall_sm80_cu_cb12e5b6_33374cuda3std3__45__cpo6cbeginE,(_ZN83_INTERNAL_d107419c_47_flash_fwd_hdim128_fp16_split_softcapall_sm80_cu_cb12e5b6_33374cuda3std3__48in_placeE - _ZN83_INTERNAL_d107419c_47_flash_fwd_hdim128_fp16_split_softcapall_sm80_cu_cb12e5b6_33374cuda3std3__45__cpo6cbeginE)
_ZN83_INTERNAL_d107419c_47_flash_fwd_hdim128_fp16_split_softcapall_sm80_cu_cb12e5b6_33374cuda3std3__45__cpo6cbeginE:
	.zero		1
	.type		_ZN83_INTERNAL_d107419c_47_flash_fwd_hdim128_fp16_split_softcapall_sm80_cu_cb12e5b6_33374cuda3std3__48in_placeE,@object
	.size		_ZN83_INTERNAL_d107419c_47_flash_fwd_hdim128_fp16_split_softcapall_sm80_cu_cb12e5b6_33374cuda3std3__48in_placeE,(_ZN83_INTERNAL_d107419c_47_flash_fwd_hdim128_fp16_split_softcapall_sm80_cu_cb12e5b6_33374cuda3std6ranges3__45__cpo9iter_moveE - _ZN83_INTERNAL_d107419c_47_flash_fwd_hdim128_fp16_split_softcapall_sm80_cu_cb12e5b6_33374cuda3std3__48in_placeE)
_ZN83_INTERNAL_d107419c_47_flash_fwd_hdim128_fp16_split_softcapall_sm80_cu_cb12e5b6_33374cuda3std3__48in_placeE:
	.zero		1
	.type		_ZN83_INTERNAL_d107419c_47_flash_fwd_hdim128_fp16_split_softcapall_sm80_cu_cb12e5b6_33374cuda3std6ranges3__45__cpo9iter_moveE,@object
	.size		_ZN83_INTERNAL_d107419c_47_flash_fwd_hdim128_fp16_split_softcapall_sm80_cu_cb12e5b6_33374cuda3std6ranges3__45__cpo9iter_moveE,(_ZN83_INTERNAL_d107419c_47_flash_fwd_hdim128_fp16_split_softcapall_sm80_cu_cb12e5b6_33374cuda3std3__45__cpo5beginE - _ZN83_INTERNAL_d107419c_47_flash_fwd_hdim128_fp16_split_softcapall_sm80_cu_cb12e5b6_33374cuda3std6ranges3__45__cpo9iter_moveE)
_ZN83_INTERNAL_d107419c_47_flash_fwd_hdim128_fp16_split_softcapall_sm80_cu_cb12e5b6_33374cuda3std6ranges3__45__cpo9iter_moveE:
	.zero		1
	.type		_ZN83_INTERNAL_d107419c_47_flash_fwd_hdim128_fp16_split_softcapall_sm80_cu_cb12e5b6_33374cuda3std3__45__cpo5beginE,@object
	.size		_ZN83_INTERNAL_d107419c_47_flash_fwd_hdim128_fp16_split_softcapall_sm80_cu_cb12e5b6_33374cuda3std3__45__cpo5beginE,(_ZN83_INTERNAL_d107419c_47_flash_fwd_hdim128_fp16_split_softcapall_sm80_cu_cb12e5b6_33374cuda3std3__485_GLOBAL__N__d107419c_47_flash_fwd_hdim128_fp16_split_softcapall_sm80_cu_cb12e5b6_33376ignoreE - _ZN83_INTERNAL_d107419c_47_flash_fwd_hdim128_fp16_split_softcapall_sm80_cu_cb12e5b6_33374cuda3std3__45__cpo5beginE)
_ZN83_INTERNAL_d107419c_47_flash_fwd_hdim128_fp16_split_softcapall_sm80_cu_cb12e5b6_33374cuda3std3__45__cpo5beginE:
	.zero		1
	.type		_ZN83_INTERNAL_d107419c_47_flash_fwd_hdim128_fp16_split_softcapall_sm80_cu_cb12e5b6_33374cuda3std3__485_GLOBAL__N__d107419c_47_flash_fwd_hdim128_fp16_split_softcapall_sm80_cu_cb12e5b6_33376ignoreE,@object
	.size		_ZN83_INTERNAL_d107419c_47_flash_fwd_hdim128_fp16_split_softcapall_sm80_cu_cb12e5b6_33374cuda3std3__485_GLOBAL__N__d107419c_47_flash_fwd_hdim128_fp16_split_softcapall_sm80_cu_cb12e5b6_33376ignoreE,(_ZN83_INTERNAL_d107419c_47_flash_fwd_hdim128_fp16_split_softcapall_sm80_cu_cb12e5b6_33374cute7productE - _ZN83_INTERNAL_d107419c_47_flash_fwd_hdim128_fp16_split_softcapall_sm80_cu_cb12e5b6_33374cuda3std3__485_GLOBAL__N__d107419c_47_flash_fwd_hdim128_fp16_split_softcapall_sm80_cu_cb12e5b6_33376ignoreE)
_ZN83_INTERNAL_d107419c_47_flash_fwd_hdim128_fp16_split_softcapall_sm80_cu_cb12e5b6_33374cuda3std3__485_GLOBAL__N__d107419c_47_flash_fwd_hdim128_fp16_split_softcapall_sm80_cu_cb12e5b6_33376ignoreE:
	.zero		1
	.type		_ZN83_INTERNAL_d107419c_47_flash_fwd_hdim128_fp16_split_softcapall_sm80_cu_cb12e5b6_33374cute7productE,@object
	.size		_ZN83_INTERNAL_d107419c_47_flash_fwd_hdim128_fp16_split_softcapall_sm80_cu_cb12e5b6_33374cute7productE,(_ZN83_INTERNAL_d107419c_47_flash_fwd_hdim128_fp16_split_softcapall_sm80_cu_cb12e5b6_33374cuda3std3__45__cpo3endE - _ZN83_INTERNAL_d107419c_47_flash_fwd_hdim128_fp16_split_softcapall_sm80_cu_cb12e5b6_33374cute7productE)
_ZN83_INTERNAL_d107419c_47_flash_fwd_hdim128_fp16_split_softcapall_sm80_cu_cb12e5b6_33374cute7productE:
	.zero		1
	.type		_ZN83_INTERNAL_d107419c_47_flash_fwd_hdim128_fp16_split_softcapall_sm80_cu_cb12e5b6_33374cuda3std3__45__cpo3endE,@object
	.size		_ZN83_INTERNAL_d107419c_47_flash_fwd_hdim128_fp16_split_softcapall_sm80_cu_cb12e5b6_33374cuda3std3__45__cpo3endE,(_ZN83_INTERNAL_d107419c_47_flash_fwd_hdim128_fp16_split_softcapall_sm80_cu_cb12e5b6_33374cuda3std3__419piecewise_constructE - _ZN83_INTERNAL_d107419c_47_flash_fwd_hdim128_fp16_split_softcapall_sm80_cu_cb12e5b6_33374cuda3std3__45__cpo3endE)
_ZN83_INTERNAL_d107419c_47_flash_fwd_hdim128_fp16_split_softcapall_sm80_cu_cb12e5b6_33374cuda3std3__45__cpo3endE:
	.zero		1
	.type		_ZN83_INTERNAL_d107419c_47_flash_fwd_hdim128_fp16_split_softcapall_sm80_cu_cb12e5b6_33374cuda3std3__419piecewise_constructE,@object
	.size		_ZN83_INTERNAL_d107419c_47_flash_fwd_hdim128_fp16_split_softcapall_sm80_cu_cb12e5b6_33374cuda3std3__419piecewise_constructE,(_ZN83_INTERNAL_d107419c_47_flash_fwd_hdim128_fp16_split_softcapall_sm80_cu_cb12e5b6_33374cuda3std3__45__cpo4cendE - _ZN83_INTERNAL_d107419c_47_flash_fwd_hdim128_fp16_split_softcapall_sm80_cu_cb12e5b6_33374cuda3std3__419piecewise_constructE)
_ZN83_INTERNAL_d107419c_47_flash_fwd_hdim128_fp16_split_softcapall_sm80_cu_cb12e5b6_33374cuda3std3__419piecewise_constructE:
	.zero		1
	.type		_ZN83_INTERNAL_d107419c_47_flash_fwd_hdim128_fp16_split_softcapall_sm80_cu_cb12e5b6_33374cuda3std3__45__cpo4cendE,@object
	.size		_ZN83_INTERNAL_d107419c_47_flash_fwd_hdim128_fp16_split_softcapall_sm80_cu_cb12e5b6_33374cuda3std3__45__cpo4cendE,(_ZN83_INTERNAL_d107419c_47_flash_fwd_hdim128_fp16_split_softcapall_sm80_cu_cb12e5b6_33374cuda3std6ranges3__45__cpo4swapE - _ZN83_INTERNAL_d107419c_47_flash_fwd_hdim128_fp16_split_softcapall_sm80_cu_cb12e5b6_33374cuda3std3__45__cpo4cendE)
_ZN83_INTERNAL_d107419c_47_flash_fwd_hdim128_fp16_split_softcapall_sm80_cu_cb12e5b6_33374cuda3std3__45__cpo4cendE:
	.zero		1
	.type		_ZN83_INTERNAL_d107419c_47_flash_fwd_hdim128_fp16_split_softcapall_sm80_cu_cb12e5b6_33374cuda3std6ranges3__45__cpo4swapE,@object
	.size		_ZN83_INTERNAL_d107419c_47_flash_fwd_hdim128_fp16_split_softcapall_sm80_cu_cb12e5b6_33374cuda3std6ranges3__45__cpo4swapE,(.L_7 - _ZN83_INTERNAL_d107419c_47_flash_fwd_hdim128_fp16_split_softcapall_sm80_cu_cb12e5b6_33374cuda3std6ranges3__45__cpo4swapE)
_ZN83_INTERNAL_d107419c_47_flash_fwd_hdim128_fp16_split_softcapall_sm80_cu_cb12e5b6_33374cuda3std6ranges3__45__cpo4swapE:
	.zero		1
.L_7:


//--------------------- .nv.constant0._ZN7cutlass13device_kernelIN5flash19enable_sm80_to_sm89INS1_16FlashAttnFwdSm80INS1_25CollectiveMainloopFwdSm80ILi8ELi1ELb1EN4cute5tupleIJNS5_1CILi128EEES8_S8_EEELi128ENS_6half_tEfNS_4arch4Sm80ELb0ELb0ELb1ELb0ELb0ELb0ELb1ELb1EEENS1_21CollectiveEpilogueFwdIS9_NS6_IJNS7_ILi1EEESF_SF_EEESA_SC_Li256ELb0ELb1ELb1ELb0EEENS1_19SingleTileSchedulerILb0ELb1ELb1ELi128EEEEEEEEEvNT_6ParamsE --------------------------
	.section	.nv.constant0._ZN7cutlass13device_kernelIN5flash19enable_sm80_to_sm89INS1_16FlashAttnFwdSm80INS1_25CollectiveMainloopFwdSm80ILi8ELi1ELb1EN4cute5tupleIJNS5_1CILi128EEES8_S8_EEELi128ENS_6half_tEfNS_4arch4Sm80ELb0ELb0ELb1ELb0ELb0ELb0ELb1ELb1EEENS1_21CollectiveEpilogueFwdIS9_NS6_IJNS7_ILi1EEESF_SF_EEESA_SC_Li256ELb0ELb1ELb1ELb0EEENS1_19SingleTileSchedulerILb0ELb1ELb1ELi128EEEEEEEEEvNT_6ParamsE,"a",@progbits
	.sectionflags	@""
	.align	4
.nv.constant0._ZN7cutlass13device_kernelIN5flash19enable_sm80_to_sm89INS1_16FlashAttnFwdSm80INS1_25CollectiveMainloopFwdSm80ILi8ELi1ELb1EN4cute5tupleIJNS5_1CILi128EEES8_S8_EEELi128ENS_6half_tEfNS_4arch4Sm80ELb0ELb0ELb1ELb0ELb0ELb0ELb1ELb1EEENS1_21CollectiveEpilogueFwdIS9_NS6_IJNS7_ILi1EEESF_SF_EEESA_SC_Li256ELb0ELb1ELb1ELb0EEENS1_19SingleTileSchedulerILb0ELb1ELb1ELi128EEEEEEEEEvNT_6ParamsE:
	.zero		1576


//--------------------- .nv.constant0._ZN7cutlass13device_kernelIN5flash19enable_sm80_to_sm89INS1_16FlashAttnFwdSm80INS1_25CollectiveMainloopFwdSm80ILi8ELi1ELb1EN4cute5tupleIJNS5_1CILi128EEENS7_ILi96EEES8_EEELi128ENS_6half_tEfNS_4arch4Sm80ELb0ELb1ELb1ELb0ELb0ELb0ELb1ELb1EEENS1_21CollectiveEpilogueFwdINS6_IJS8_S8_S9_EEENS6_IJNS7_ILi1EEESH_SH_EEESB_SD_Li256ELb0ELb1ELb1ELb0EEENS1_19SingleTileSchedulerILb0ELb1ELb1ELi128EEEEEEEEEvNT_6ParamsE --------------------------
	.section	.nv.constant0._ZN7cutlass13device_kernelIN5flash19enable_sm80_to_sm89INS1_16FlashAttnFwdSm80INS1_25CollectiveMainloopFwdSm80ILi8ELi1ELb1EN4cute5tupleIJNS5_1CILi128EEENS7_ILi96EEES8_EEELi128ENS_6half_tEfNS_4arch4Sm80ELb0ELb1ELb1ELb0ELb0ELb0ELb1ELb1EEENS1_21CollectiveEpilogueFwdINS6_IJS8_S8_S9_EEENS6_IJNS7_ILi1EEESH_SH_EEESB_SD_Li256ELb0ELb1ELb1ELb0EEENS1_19SingleTileSchedulerILb0ELb1ELb1ELi128EEEEEEEEEvNT_6ParamsE,"a",@progbits
	.sectionflags	@""
	.align	4
.nv.constant0._ZN7cutlass13device_kernelIN5flash19enable_sm80_to_sm89INS1_16FlashAttnFwdSm80INS1_25CollectiveMainloopFwdSm80ILi8ELi1ELb1EN4cute5tupleIJNS5_1CILi128EEENS7_ILi96EEES8_EEELi128ENS_6half_tEfNS_4arch4Sm80ELb0ELb1ELb1ELb0ELb0ELb0ELb1ELb1EEENS1_21CollectiveEpilogueFwdINS6_IJS8_S8_S9_EEENS6_IJNS7_ILi1EEESH_SH_EEESB_SD_Li256ELb0ELb1ELb1ELb0EEENS1_19SingleTileSchedulerILb0ELb1ELb1ELi128EEEEEEEEEvNT_6ParamsE:
	.zero		1576


//--------------------- .nv.constant0._ZN7cutlass13device_kernelIN5flash19enable_sm80_to_sm89INS1_16FlashAttnFwdSm80INS1_25CollectiveMainloopFwdSm80ILi8ELi1ELb1EN4cute5tupleIJNS5_1CILi128EEES8_S8_EEELi128ENS_6half_tEfNS_4arch4Sm80ELb1ELb0ELb1ELb0ELb0ELb0ELb1ELb1EEENS1_21CollectiveEpilogueFwdIS9_NS6_IJNS7_ILi1EEESF_SF_EEESA_SC_Li256ELb0ELb1ELb1ELb0EEENS1_30DynamicPersistentTileSchedulerILi256ELi256ELb1ELb1ELb0EEEEEEEEEvNT_6ParamsE --------------------------
	.section	.nv.constant0._ZN7cutlass13device_kernelIN5flash19enable_sm80_to_sm89INS1_16FlashAttnFwdSm80INS1_25CollectiveMainloopFwdSm80ILi8ELi1ELb1EN4cute5tupleIJNS5_1CILi128EEES8_S8_EEELi128ENS_6half_tEfNS_4arch4Sm80ELb1ELb0ELb1ELb0ELb0ELb0ELb1ELb1EEENS1_21CollectiveEpilogueFwdIS9_NS6_IJNS7_ILi1EEESF_SF_EEESA_SC_Li256ELb0ELb1ELb1ELb0EEENS1_30DynamicPersistentTileSchedulerILi256ELi256ELb1ELb1ELb0EEEEEEEEEvNT_6ParamsE,"a",@progbits
	.sectionflags	@""
	.align	4
.nv.constant0._ZN7cutlass13device_kernelIN5flash19enable_sm80_to_sm89INS1_16FlashAttnFwdSm80INS1_25CollectiveMainloopFwdSm80ILi8ELi1ELb1EN4cute5tupleIJNS5_1CILi128EEES8_S8_EEELi128ENS_6half_tEfNS_4arch4Sm80ELb1ELb0ELb1ELb0ELb0ELb0ELb1ELb1EEENS1_21CollectiveEpilogueFwdIS9_NS6_IJNS7_ILi1EEESF_SF_EEESA_SC_Li256ELb0ELb1ELb1ELb0EEENS1_30DynamicPersistentTileSchedulerILi256ELi256ELb1ELb1ELb0EEEEEEEEEvNT_6ParamsE:
	.zero		1592


//--------------------- .nv.constant0._ZN7cutlass13device_kernelIN5flash19enable_sm80_to_sm89INS1_16FlashAttnFwdSm80INS1_25CollectiveMainloopFwdSm80ILi4ELi1ELb0EN4cute5tupleIJNS5_1CILi128EEENS7_ILi64EEES8_EEELi128ENS_6half_tEfNS_4arch4Sm80ELb0ELb0ELb1ELb0ELb0ELb0ELb1ELb1EEENS1_21CollectiveEpilogueFwdINS6_IJS8_S8_S9_EEENS6_IJNS7_ILi1EEESH_SH_EEESB_SD_Li128ELb0ELb1ELb1ELb0EEENS1_19SingleTileSchedulerILb0ELb1ELb1ELi128EEEEEEEEEvNT_6ParamsE --------------------------
	.section	.nv.constant0._ZN7cutlass13device_kernelIN5flash19enable_sm80_to_sm89INS1_16FlashAttnFwdSm80INS1_25CollectiveMainloopFwdSm80ILi4ELi1ELb0EN4cute5tupleIJNS5_1CILi128EEENS7_ILi64EEES8_EEELi128ENS_6half_tEfNS_4arch4Sm80ELb0ELb0ELb1ELb0ELb0ELb0ELb1ELb1EEENS1_21CollectiveEpilogueFwdINS6_IJS8_S8_S9_EEENS6_IJNS7_ILi1EEESH_SH_EEESB_SD_Li128ELb0ELb1ELb1ELb0EEENS1_19SingleTileSchedulerILb0ELb1ELb1ELi128EEEEEEEEEvNT_6ParamsE,"a",@progbits
	.sectionflags	@""
	.align	4
.nv.constant0._ZN7cutlass13device_kernelIN5flash19enable_sm80_to_sm89INS1_16FlashAttnFwdSm80INS1_25CollectiveMainloopFwdSm80ILi4ELi1ELb0EN4cute5tupleIJNS5_1CILi128EEENS7_ILi64EEES8_EEELi128ENS_6half_tEfNS_4arch4Sm80ELb0ELb0ELb1ELb0ELb0ELb0ELb1ELb1EEENS1_21CollectiveEpilogueFwdINS6_IJS8_S8_S9_EEENS6_IJNS7_ILi1EEESH_SH_EEESB_SD_Li128ELb0ELb1ELb1ELb0EEENS1_19SingleTileSchedulerILb0ELb1ELb1ELi128EEEEEEEEEvNT_6ParamsE:
	.zero		1576


//--------------------- .nv.constant0._ZN7cutlass13device_kernelIN5flash19enable_sm80_to_sm89INS1_16FlashAttnFwdSm80INS1_25CollectiveMainloopFwdSm80ILi8ELi1ELb1EN4cute5tupleIJNS5_1CILi128EEENS7_ILi112EEES8_EEELi128ENS_6half_tEfNS_4arch4Sm80ELb0ELb0ELb1ELb1ELb0ELb0ELb1ELb1EEENS1_21CollectiveEpilogueFwdINS6_IJS8_S8_S9_EEENS6_IJNS7_ILi1EEESH_SH_EEESB_SD_Li256ELb1ELb1ELb1ELb0EEENS1_36VarlenDynamicPersistentTileSchedulerILi128ELi112ELi256ELi256ELb1ELb1ELb0ELb0ELb1ELb1EEEEEEEEEvNT_6ParamsE --------------------------
	.section	.nv.constant0._ZN7cutlass13device_kernelIN5flash19enable_sm80_to_sm89INS1_16FlashAttnFwdSm80INS1_25CollectiveMainloopFwdSm80ILi8ELi1ELb1EN4cute5tupleIJNS5_1CILi128EEENS7_ILi112EEES8_EEELi128ENS_6half_tEfNS_4arch4Sm80ELb0ELb0ELb1ELb1ELb0ELb0ELb1ELb1EEENS1_21CollectiveEpilogueFwdINS6_IJS8_S8_S9_EEENS6_IJNS7_ILi1EEESH_SH_EEESB_SD_Li256ELb1ELb1ELb1ELb0EEENS1_36VarlenDynamicPersistentTileSchedulerILi128ELi112ELi256ELi256ELb1ELb1ELb0ELb0ELb1ELb1EEEEEEEEEvNT_6ParamsE,"a",@progbits
	.sectionflags	@""
	.align	4
.nv.constant0._ZN7cutlass13device_kernelIN5flash19enable_sm80_to_sm89INS1_16FlashAttnFwdSm80INS1_25CollectiveMainloopFwdSm80ILi8ELi1ELb1EN4cute5tupleIJNS5_1CILi128EEENS7_ILi112EEES8_EEELi128ENS_6half_tEfNS_4arch4Sm80ELb0ELb0ELb1ELb1ELb0ELb0ELb1ELb1EEENS1_21CollectiveEpilogueFwdINS6_IJS8_S8_S9_EEENS6_IJNS7_ILi1EEESH_SH_EEESB_SD_Li256ELb1ELb1ELb1ELb0EEENS1_36VarlenDynamicPersistentTileSchedulerILi128ELi112ELi256ELi256ELb1ELb1ELb0ELb0ELb1ELb1EEEEEEEEEvNT_6ParamsE:
	.zero		1608


//--------------------- .nv.constant0._ZN7cutlass13device_kernelIN5flash19enable_sm80_to_sm89INS1_16FlashAttnFwdSm80INS1_25CollectiveMainloopFwdSm80ILi8ELi1ELb1EN4cute5tupleIJNS5_1CILi128EEENS7_ILi112EEES8_EEELi128ENS_6half_tEfNS_4arch4Sm80ELb0ELb0ELb1ELb1ELb0ELb1ELb1ELb1EEENS1_21CollectiveEpilogueFwdINS6_IJS8_S8_S9_EEENS6_IJNS7_ILi1EEESH_SH_EEESB_SD_Li256ELb1ELb1ELb1ELb0EEENS1_36VarlenDynamicPersistentTileSchedulerILi128ELi112ELi256ELi256ELb1ELb1ELb0ELb0ELb1ELb1EEEEEEEEEvNT_6ParamsE --------------------------
	.section	.nv.constant0._ZN7cutlass13device_kernelIN5flash19enable_sm80_to_sm89INS1_16FlashAttnFwdSm80INS1_25CollectiveMainloopFwdSm80ILi8ELi1ELb1EN4cute5tupleIJNS5_1CILi128EEENS7_ILi112EEES8_EEELi128ENS_6half_tEfNS_4arch4Sm80ELb0ELb0ELb1ELb1ELb0ELb1ELb1ELb1EEENS1_21CollectiveEpilogueFwdINS6_IJS8_S8_S9_EEENS6_IJNS7_ILi1EEESH_SH_EEESB_SD_Li256ELb1ELb1ELb1ELb0EEENS1_36VarlenDynamicPersistentTileSchedulerILi128ELi112ELi256ELi256ELb1ELb1ELb0ELb0ELb1ELb1EEEEEEEEEvNT_6ParamsE,"a",@progbits
	.sectionflags	@""
	.align	4
.nv.constant0._ZN7cutlass13device_kernelIN5flash19enable_sm80_to_sm89INS1_16FlashAttnFwdSm80INS1_25CollectiveMainloopFwdSm80ILi8ELi1ELb1EN4cute5tupleIJNS5_1CILi128EEENS7_ILi112EEES8_EEELi128ENS_6half_tEfNS_4arch4Sm80ELb0ELb0ELb1ELb1ELb0ELb1ELb1ELb1EEENS1_21CollectiveEpilogueFwdINS6_IJS8_S8_S9_EEENS6_IJNS7_ILi1EEESH_SH_EEESB_SD_Li256ELb1ELb1ELb1ELb0EEENS1_36VarlenDynamicPersistentTileSchedulerILi128ELi112ELi256ELi256ELb1ELb1ELb0ELb0ELb1ELb1EEEEEEEEEvNT_6ParamsE:
	.zero		1608


//--------------------- .nv.constant0._ZN7cutlass13device_kernelIN5flash19enable_sm80_to_sm89INS1_16FlashAttnFwdSm80INS1_25CollectiveMainloopFwdSm80ILi4ELi1ELb0EN4cute5tupleIJNS5_1CILi128EEENS7_ILi48EEES8_EEELi128ENS_6half_tEfNS_4arch4Sm80ELb0ELb1ELb1ELb0ELb0ELb0ELb1ELb1EEENS1_21CollectiveEpilogueFwdINS6_IJS8_S8_S9_EEENS6_IJNS7_ILi1EEESH_SH_EEESB_SD_Li128ELb0ELb1ELb1ELb0EEENS1_19SingleTileSchedulerILb0ELb1ELb1ELi128EEEEEEEEEvNT_6ParamsE --------------------------
	.section	.nv.constant0._ZN7cutlass13device_kernelIN5flash19enable_sm80_to_sm89INS1_16FlashAttnFwdSm80INS1_25CollectiveMainloopFwdSm80ILi4ELi1ELb0EN4cute5tupleIJNS5_1CILi128EEENS7_ILi48EEES8_EEELi128ENS_6half_tEfNS_4arch4Sm80ELb0ELb1ELb1ELb0ELb0ELb0ELb1ELb1EEENS1_21CollectiveEpilogueFwdINS6_IJS8_S8_S9_EEENS6_IJNS7_ILi1EEESH_SH_EEESB_SD_Li128ELb0ELb1ELb1ELb0EEENS1_19SingleTileSchedulerILb0ELb1ELb1ELi128EEEEEEEEEvNT_6ParamsE,"a",@progbits
	.sectionflags	@""
	.align	4
.nv.constant0._ZN7cutlass13device_kernelIN5flash19enable_sm80_to_sm89INS1_16FlashAttnFwdSm80INS1_25CollectiveMainloopFwdSm80ILi4ELi1ELb0EN4cute5tupleIJNS5_1CILi128EEENS7_ILi48EEES8_EEELi128ENS_6half_tEfNS_4arch4Sm80ELb0ELb1ELb1ELb0ELb0ELb0ELb1ELb1EEENS1_21CollectiveEpilogueFwdINS6_IJS8_S8_S9_EEENS6_IJNS7_ILi1EEESH_SH_EEESB_SD_Li128ELb0ELb1ELb1ELb0EEENS1_19SingleTileSchedulerILb0ELb1ELb1ELi128EEEEEEEEEvNT_6ParamsE:
	.zero		1576


//--------------------- .nv.constant0._ZN7cutlass13device_kernelIN5flash19enable_sm80_to_sm89INS1_16FlashAttnFwdSm80INS1_25CollectiveMainloopFwdSm80ILi8ELi1ELb1EN4cute5tupleIJNS5_1CILi128EEENS7_ILi96EEES8_EEELi128ENS_6half_tEfNS_4arch4Sm80ELb0ELb1ELb1ELb1ELb0ELb0ELb1ELb1EEENS1_21CollectiveEpilogueFwdINS6_IJS8_S8_S9_EEENS6_IJNS7_ILi1EEESH_SH_EEESB_SD_Li256ELb1ELb1ELb1ELb0EEENS1_36VarlenDynamicPersistentTileSchedulerILi128ELi96ELi256ELi256ELb1ELb1ELb0ELb1ELb0ELb1EEEEEEEEEvNT_6ParamsE --------------------------
	.section	.nv.constant0._ZN7cutlass13device_kernelIN5flash19enable_sm80_to_sm89INS1_16FlashAttnFwdSm80INS1_25CollectiveMainloopFwdSm80ILi8ELi1ELb1EN4cute5tupleIJNS5_1CILi128EEENS7_ILi96EEES8_EEELi128ENS_6half_tEfNS_4arch4Sm80ELb0ELb1ELb1ELb1ELb0ELb0ELb1ELb1EEENS1_21CollectiveEpilogueFwdINS6_IJS8_S8_S9_EEENS6_IJNS7_ILi1EEESH_SH_EEESB_SD_Li256ELb1ELb1ELb1ELb0EEENS1_36VarlenDynamicPersistentTileSchedulerILi128ELi96ELi256ELi256ELb1ELb1ELb0ELb1ELb0ELb1EEEEEEEEEvNT_6ParamsE,"a",@progbits
	.sectionflags	@""
	.align	4
.nv.constant0._ZN7cutlass13device_kernelIN5flash19enable_sm80_to_sm89INS1_16FlashAttnFwdSm80INS1_25CollectiveMainloopFwdSm80ILi8ELi1ELb1EN4cute5tupleIJNS5_1CILi128EEENS7_ILi96EEES8_EEELi128ENS_6half_tEfNS_4arch4Sm80ELb0ELb1ELb1ELb1ELb0ELb0ELb1ELb1EEENS1_21CollectiveEpilogueFwdINS6_IJS8_S8_S9_EEENS6_IJNS7_ILi1EEESH_SH_EEESB_SD_Li256ELb1ELb1ELb1ELb0EEENS1_36VarlenDynamicPersistentTileSchedulerILi128ELi96ELi256ELi256ELb1ELb1ELb0ELb1ELb0ELb1EEEEEEEEEvNT_6ParamsE:
	.zero		1608


//--------------------- .nv.constant0._ZN7cutlass13device_kernelIN5flash19enable_sm80_to_sm89INS1_16FlashAttnFwdSm80INS1_25CollectiveMainloopFwdSm80ILi8ELi1ELb1EN4cute5tupleIJNS5_1CILi128EEENS7_ILi96EEES8_EEELi128ENS_6half_tEfNS_4arch4Sm80ELb0ELb1ELb1ELb1ELb0ELb1ELb1ELb1EEENS1_21CollectiveEpilogueFwdINS6_IJS8_S8_S9_EEENS6_IJNS7_ILi1EEESH_SH_EEESB_SD_Li256ELb1ELb1ELb1ELb0EEENS1_36VarlenDynamicPersistentTileSchedulerILi128ELi96ELi256ELi256ELb1ELb1ELb0ELb1ELb0ELb1EEEEEEEEEvNT_6ParamsE --------------------------
	.section	.nv.constant0._ZN7cutlass13device_kernelIN5flash19enable_sm80_to_sm89INS1_16FlashAttnFwdSm80INS1_25CollectiveMainloopFwdSm80ILi8ELi1ELb1EN4cute5tupleIJNS5_1CILi128EEENS7_ILi96EEES8_EEELi128ENS_6half_tEfNS_4arch4Sm80ELb0ELb1ELb1ELb1ELb0ELb1ELb1ELb1EEENS1_21CollectiveEpilogueFwdINS6_IJS8_S8_S9_EEENS6_IJNS7_ILi1EEESH_SH_EEESB_SD_Li256ELb1ELb1ELb1ELb0EEENS1_36VarlenDynamicPersistentTileSchedulerILi128ELi96ELi256ELi256ELb1ELb1ELb0ELb1ELb0ELb1EEEEEEEEEvNT_6ParamsE,"a",@progbits
	.sectionflags	@""
	.align	4
.nv.constant0._ZN7cutlass13device_kernelIN5flash19enable_sm80_to_sm89INS1_16FlashAttnFwdSm80INS1_25CollectiveMainloopFwdSm80ILi8ELi1ELb1EN4cute5tupleIJNS5_1CILi128EEENS7_ILi96EEES8_EEELi128ENS_6half_tEfNS_4arch4Sm80ELb0ELb1ELb1ELb1ELb0ELb1ELb1ELb1EEENS1_21CollectiveEpilogueFwdINS6_IJS8_S8_S9_EEENS6_IJNS7_ILi1EEESH_SH_EEESB_SD_Li256ELb1ELb1ELb1ELb0EEENS1_36VarlenDynamicPersistentTileSchedulerILi128ELi96ELi256ELi256ELb1ELb1ELb0ELb1ELb0ELb1EEEEEEEEEvNT_6ParamsE:
	.zero		1608


//--------------------- .nv.constant0._ZN7cutlass13device_kernelIN5flash19enable_sm80_to_sm89INS1_16FlashAttnFwdSm80INS1_25CollectiveMainloopFwdSm80ILi4ELi1ELb0EN4cute5tupleIJNS5_1CILi128EEENS7_ILi64EEES8_EEELi128ENS_6half_tEfNS_4arch4Sm80ELb1ELb0ELb1ELb0ELb0ELb0ELb1ELb1EEENS1_21CollectiveEpilogueFwdINS6_IJS8_S8_S9_EEENS6_IJNS7_ILi1EEESH_SH_EEESB_SD_Li128ELb0ELb1ELb1ELb0EEENS1_30DynamicPersistentTileSchedulerILi128ELi128ELb1ELb1ELb0EEEEEEEEEvNT_6ParamsE --------------------------
	.section	.nv.constant0._ZN7cutlass13device_kernelIN5flash19enable_sm80_to_sm89INS1_16FlashAttnFwdSm80INS1_25CollectiveMainloopFwdSm80ILi4ELi1ELb0EN4cute5tupleIJNS5_1CILi128EEENS7_ILi64EEES8_EEELi128ENS_6half_tEfNS_4arch4Sm80ELb1ELb0ELb1ELb0ELb0ELb0ELb1ELb1EEENS1_21CollectiveEpilogueFwdINS6_IJS8_S8_S9_EEENS6_IJNS7_ILi1EEESH_SH_EEESB_SD_Li128ELb0ELb1ELb1ELb0EEENS1_30DynamicPersistentTileSchedulerILi128ELi128ELb1ELb1ELb0EEEEEEEEEvNT_6ParamsE,"a",@progbits
	.sectionflags	@""
	.align	4
.nv.constant0._ZN7cutlass13device_kernelIN5flash19enable_sm80_to_sm89INS1_16FlashAttnFwdSm80INS1_25CollectiveMainloopFwdSm80ILi4ELi1ELb0EN4cute5tupleIJNS5_1CILi128EEENS7_ILi64EEES8_EEELi128ENS_6half_tEfNS_4arch4Sm80ELb1ELb0ELb1ELb0ELb0ELb0ELb1ELb1EEENS1_21CollectiveEpilogueFwdINS6_IJS8_S8_S9_EEENS6_IJNS7_ILi1EEESH_SH_EEESB_SD_Li128ELb0ELb1ELb1ELb0EEENS1_30DynamicPersistentTileSchedulerILi128ELi128ELb1ELb1ELb0EEEEEEEEEvNT_6ParamsE:
	.zero		1592


//--------------------- .nv.constant0._ZN7cutlass13device_kernelIN5flash19enable_sm80_to_sm89INS1_16FlashAttnFwdSm80INS1_25CollectiveMainloopFwdSm80ILi8ELi1ELb1EN4cute5tupleIJNS5_1CILi128EEENS7_ILi112EEES8_EEELi128ENS_6half_tEfNS_4arch4Sm80ELb1ELb0ELb1ELb1ELb0ELb0ELb1ELb1EEENS1_21CollectiveEpilogueFwdINS6_IJS8_S8_S9_EEENS6_IJNS7_ILi1EEESH_SH_EEESB_SD_Li256ELb1ELb1ELb1ELb0EEENS1_36VarlenDynamicPersistentTileSchedulerILi128ELi112ELi256ELi256ELb1ELb1ELb0ELb1ELb1ELb1EEEEEEEEEvNT_6ParamsE --------------------------
	.section	.nv.constant0._ZN7cutlass13device_kernelIN5flash19enable_sm80_to_sm89INS1_16FlashAttnFwdSm80INS1_25CollectiveMainloopFwdSm80ILi8ELi1ELb1EN4cute5tupleIJNS5_1CILi128EEENS7_ILi112EEES8_EEELi128ENS_6half_tEfNS_4arch4Sm80ELb1ELb0ELb1ELb1ELb0ELb0ELb1ELb1EEENS1_21CollectiveEpilogueFwdINS6_IJS8_S8_S9_EEENS6_IJNS7_ILi1EEESH_SH_EEESB_SD_Li256ELb1ELb1ELb1ELb0EEENS1_36VarlenDynamicPersistentTileSchedulerILi128ELi112ELi256ELi256ELb1ELb1ELb0ELb1ELb1ELb1EEEEEEEEEvNT_6ParamsE,"a",@progbits
	.sectionflags	@""
	.align	4
.nv.constant0._ZN7cutlass13device_kernelIN5flash19enable_sm80_to_sm89INS1_16FlashAttnFwdSm80INS1_25CollectiveMainloopFwdSm80ILi8ELi1ELb1EN4cute5tupleIJNS5_1CILi128EEENS7_ILi112EEES8_EEELi128ENS_6half_tEfNS_4arch4Sm80ELb1ELb0ELb1ELb1ELb0ELb0ELb1ELb1EEENS1_21CollectiveEpilogueFwdINS6_IJS8_S8_S9_EEENS6_IJNS7_ILi1EEESH_SH_EEESB_SD_Li256ELb1ELb1ELb1ELb0EEENS1_36VarlenDynamicPersistentTileSchedulerILi128ELi112ELi256ELi256ELb1ELb1ELb0ELb1ELb1ELb1EEEEEEEEEvNT_6ParamsE:
	.zero		1608


//--------------------- .nv.constant0._ZN7cutlass13device_kernelIN5flash19enable_sm80_to_sm89INS1_16FlashAttnFwdSm80INS1_25CollectiveMainloopFwdSm80ILi8ELi1ELb1EN4cute5tupleIJNS5_1CILi128EEENS7_ILi112EEES8_EEELi128ENS_6half_tEfNS_4arch4Sm80ELb1ELb0ELb1ELb1ELb0ELb1ELb1ELb1EEENS1_21CollectiveEpilogueFwdINS6_IJS8_S8_S9_EEENS6_IJNS7_ILi1EEESH_SH_EEESB_SD_Li256ELb1ELb1ELb1ELb0EEENS1_36VarlenDynamicPersistentTileSchedulerILi128ELi112ELi256ELi256ELb1ELb1ELb0ELb1ELb1ELb1EEEEEEEEEvNT_6ParamsE --------------------------
	.section	.nv.constant0._ZN7cutlass13device_kernelIN5flash19enable_sm80_to_sm89INS1_16FlashAttnFwdSm80INS1_25CollectiveMainloopFwdSm80ILi8ELi1ELb1EN4cute5tupleIJNS5_1CILi128EEENS7_ILi112EEES8_EEELi128ENS_6half_tEfNS_4arch4Sm80ELb1ELb0ELb1ELb1ELb0ELb1ELb1ELb1EEENS1_21CollectiveEpilogueFwdINS6_IJS8_S8_S9_EEENS6_IJNS7_ILi1EEESH_SH_EEESB_SD_Li256ELb1ELb1ELb1ELb0EEENS1_36VarlenDynamicPersistentTileSchedulerILi128ELi112ELi256ELi256ELb1ELb1ELb0ELb1ELb1ELb1EEEEEEEEEvNT_6ParamsE,"a",@progbits
	.sectionflags	@""
	.align	4
.nv.constant0._ZN7cutlass13device_kernelIN5flash19enable_sm80_to_sm89INS1_16FlashAttnFwdSm80INS1_25CollectiveMainloopFwdSm80ILi8ELi1ELb1EN4cute5tupleIJNS5_1CILi128EEENS7_ILi112EEES8_EEELi128ENS_6half_tEfNS_4arch4Sm80ELb1ELb0ELb1ELb1ELb0ELb1ELb1ELb1EEENS1_21CollectiveEpilogueFwdINS6_IJS8_S8_S9_EEENS6_IJNS7_ILi1EEESH_SH_EEESB_SD_Li256ELb1ELb1ELb1ELb0EEENS1_36VarlenDynamicPersistentTileSchedulerILi128ELi112ELi256ELi256ELb1ELb1ELb0ELb1ELb1ELb1EEEEEEEEEvNT_6ParamsE:
	.zero		1608


//--------------------- .nv.constant0._ZN7cutlass13device_kernelIN5flash19enable_sm80_to_sm89INS1_16FlashAttnFwdSm80INS1_25CollectiveMainloopFwdSm80ILi8ELi1ELb1EN4cute5tupleIJNS5_1CILi128EEES8_S8_EEELi128ENS_6half_tEfNS_4arch4Sm80ELb0ELb0ELb0ELb0ELb0ELb0ELb1ELb1EEENS1_21CollectiveEpilogueFwdIS9_NS6_IJNS7_ILi1EEESF_SF_EEESA_SC_Li256ELb0ELb1ELb1ELb0EEENS1_19SingleTileSchedulerILb0ELb1ELb1ELi128EEEEEEEEEvNT_6ParamsE --------------------------
	.section	.nv.constant0._ZN7cutlass13device_kernelIN5flash19enable_sm80_to_sm89INS1_16FlashAttnFwdSm80INS1_25CollectiveMainloopFwdSm80ILi8ELi1ELb1EN4cute5tupleIJNS5_1CILi128EEES8_S8_EEELi128ENS_6half_tEfNS_4arch4Sm80ELb0ELb0ELb0ELb0ELb0ELb0ELb1ELb1EEENS1_21CollectiveEpilogueFwdIS9_NS6_IJNS7_ILi1EEESF_SF_EEESA_SC_Li256ELb0ELb1ELb1ELb0EEENS1_19SingleTileSchedulerILb0ELb1ELb1ELi128EEEEEEEEEvNT_6ParamsE,"a",@progbits
	.sectionflags	@""
	.align	4
.nv.constant0._ZN7cutlass13device_kernelIN5flash19enable_sm80_to_sm89INS1_16FlashAttnFwdSm80INS1_25CollectiveMainloopFwdSm80ILi8ELi1ELb1EN4cute5tupleIJNS5_1CILi128EEES8_S8_EEELi128ENS_6half_tEfNS_4arch4Sm80ELb0ELb0ELb0ELb0ELb0ELb0ELb1ELb1EEENS1_21CollectiveEpilogueFwdIS9_NS6_IJNS7_ILi1EEESF_SF_EEESA_SC_Li256ELb0ELb1ELb1ELb0EEENS1_19SingleTileSchedulerILb0ELb1ELb1ELi128EEEEEEEEEvNT_6ParamsE:
	.zero		1576


//--------------------- .nv.constant0._ZN7cutlass13device_kernelIN5flash19enable_sm80_to_sm89INS1_16FlashAttnFwdSm80INS1_25CollectiveMainloopFwdSm80ILi8ELi1ELb1EN4cute5tupleIJNS5_1CILi128EEENS7_ILi96EEES8_EEELi128ENS_6half_tEfNS_4arch4Sm80ELb0ELb1ELb0ELb0ELb0ELb0ELb1ELb1EEENS1_21CollectiveEpilogueFwdINS6_IJS8_S8_S9_EEENS6_IJNS7_ILi1EEESH_SH_EEESB_SD_Li256ELb0ELb1ELb1ELb0EEENS1_19SingleTileSchedulerILb0ELb1ELb1ELi128EEEEEEEEEvNT_6ParamsE --------------------------
	.section	.nv.constant0._ZN7cutlass13device_kernelIN5flash19enable_sm80_to_sm89INS1_16FlashAttnFwdSm80INS1_25CollectiveMainloopFwdSm80ILi8ELi1ELb1EN4cute5tupleIJNS5_1CILi128EEENS7_ILi96EEES8_EEELi128ENS_6half_tEfNS_4arch4Sm80ELb0ELb1ELb0ELb0ELb0ELb0ELb1ELb1EEENS1_21CollectiveEpilogueFwdINS6_IJS8_S8_S9_EEENS6_IJNS7_ILi1EEESH_SH_EEESB_SD_Li256ELb0ELb1ELb1ELb0EEENS1_19SingleTileSchedulerILb0ELb1ELb1ELi128EEEEEEEEEvNT_6ParamsE,"a",@progbits
	.sectionflags	@""
	.align	4
.nv.constant0._ZN7cutlass13device_kernelIN5flash19enable_sm80_to_sm89INS1_16FlashAttnFwdSm80INS1_25CollectiveMainloopFwdSm80ILi8ELi1ELb1EN4cute5tupleIJNS5_1CILi128EEENS7_ILi96EEES8_EEELi128ENS_6half_tEfNS_4arch4Sm80ELb0ELb1ELb0ELb0ELb0ELb0ELb1ELb1EEENS1_21CollectiveEpilogueFwdINS6_IJS8_S8_S9_EEENS6_IJNS7_ILi1EEESH_SH_EEESB_SD_Li256ELb0ELb1ELb1ELb0EEENS1_19SingleTileSchedulerILb0ELb1ELb1ELi128EEEEEEEEEvNT_6ParamsE:
	.zero		1576


//--------------------- .nv.constant0._ZN7cutlass13device_kernelIN5flash19enable_sm80_to_sm89INS1_16FlashAttnFwdSm80INS1_25CollectiveMainloopFwdSm80ILi8ELi1ELb1EN4cute5tupleIJNS5_1CILi128EEES8_S8_EEELi128ENS_6half_tEfNS_4arch4Sm80ELb1ELb0ELb0ELb0ELb0ELb0ELb1ELb1EEENS1_21CollectiveEpilogueFwdIS9_NS6_IJNS7_ILi1EEESF_SF_EEESA_SC_Li256ELb0ELb1ELb1ELb0EEENS1_30DynamicPersistentTileSchedulerILi256ELi256ELb1ELb1ELb0EEEEEEEEEvNT_6ParamsE --------------------------
	.section	.nv.constant0._ZN7cutlass13device_kernelIN5flash19enable_sm80_to_sm89INS1_16FlashAttnFwdSm80INS1_25CollectiveMainloopFwdSm80ILi8ELi1ELb1EN4cute5tupleIJNS5_1CILi128EEES8_S8_EEELi128ENS_6half_tEfNS_4arch4Sm80ELb1ELb0ELb0ELb0ELb0ELb0ELb1ELb1EEENS1_21CollectiveEpilogueFwdIS9_NS6_IJNS7_ILi1EEESF_SF_EEESA_SC_Li256ELb0ELb1ELb1ELb0EEENS1_30DynamicPersistentTileSchedulerILi256ELi256ELb1ELb1ELb0EEEEEEEEEvNT_6ParamsE,"a",@progbits
	.sectionflags	@""
	.align	4
.nv.constant0._ZN7cutlass13device_kernelIN5flash19enable_sm80_to_sm89INS1_16FlashAttnFwdSm80INS1_25CollectiveMainloopFwdSm80ILi8ELi1ELb1EN4cute5tupleIJNS5_1CILi128EEES8_S8_EEELi128ENS_6half_tEfNS_4arch4Sm80ELb1ELb0ELb0ELb0ELb0ELb0ELb1ELb1EEENS1_21CollectiveEpilogueFwdIS9_NS6_IJNS7_ILi1EEESF_SF_EEESA_SC_Li256ELb0ELb1ELb1ELb0EEENS1_30DynamicPersistentTileSchedulerILi256ELi256ELb1ELb1ELb0EEEEEEEEEvNT_6ParamsE:
	.zero		1592


//--------------------- .nv.constant0._ZN7cutlass13device_kernelIN5flash19enable_sm80_to_sm89INS1_16FlashAttnFwdSm80INS1_25CollectiveMainloopFwdSm80ILi4ELi1ELb0EN4cute5tupleIJNS5_1CILi128EEENS7_ILi64EEES8_EEELi128ENS_6half_tEfNS_4arch4Sm80ELb0ELb0ELb0ELb0ELb0ELb0ELb1ELb1EEENS1_21CollectiveEpilogueFwdINS6_IJS8_S8_S9_EEENS6_IJNS7_ILi1EEESH_SH_EEESB_SD_Li128ELb0ELb1ELb1ELb0EEENS1_19SingleTileSchedulerILb0ELb1ELb1ELi128EEEEEEEEEvNT_6ParamsE --------------------------
	.section	.nv.constant0._ZN7cutlass13device_kernelIN5flash19enable_sm80_to_sm89INS1_16FlashAttnFwdSm80INS1_25CollectiveMainloopFwdSm80ILi4ELi1ELb0EN4cute5tupleIJNS5_1CILi128EEENS7_ILi64EEES8_EEELi128ENS_6half_tEfNS_4arch4Sm80ELb0ELb0ELb0ELb0ELb0ELb0ELb1ELb1EEENS1_21CollectiveEpilogueFwdINS6_IJS8_S8_S9_EEENS6_IJNS7_ILi1EEESH_SH_EEESB_SD_Li128ELb0ELb1ELb1ELb0EEENS1_19SingleTileSchedulerILb0ELb1ELb1ELi128EEEEEEEEEvNT_6ParamsE,"a",@progbits
	.sectionflags	@""
	.align	4
.nv.constant0._ZN7cutlass13device_kernelIN5flash19enable_sm80_to_sm89INS1_16FlashAttnFwdSm80INS1_25CollectiveMainloopFwdSm80ILi4ELi1ELb0EN4cute5tupleIJNS5_1CILi128EEENS7_ILi64EEES8_EEELi128ENS_6half_tEfNS_4arch4Sm80ELb0ELb0ELb0ELb0ELb0ELb0ELb1ELb1EEENS1_21CollectiveEpilogueFwdINS6_IJS8_S8_S9_EEENS6_IJNS7_ILi1EEESH_SH_EEESB_SD_Li128ELb0ELb1ELb1ELb0EEENS1_19SingleTileSchedulerILb0ELb1ELb1ELi128EEEEEEEEEvNT_6ParamsE:
	.zero		1576


//--------------------- .nv.constant0._ZN7cutlass13device_kernelIN5flash19enable_sm80_to_sm89INS1_16FlashAttnFwdSm80INS1_25CollectiveMainloopFwdSm80ILi8ELi1ELb1EN4cute5tupleIJNS5_1CILi128EEENS7_ILi112EEES8_EEELi128ENS_6half_tEfNS_4arch4Sm80ELb0ELb0ELb0ELb1ELb0ELb0ELb1ELb1EEENS1_21CollectiveEpilogueFwdINS6_IJS8_S8_S9_EEENS6_IJNS7_ILi1EEESH_SH_EEESB_SD_Li256ELb1ELb1ELb1ELb0EEENS1_36VarlenDynamicPersistentTileSchedulerILi128ELi112ELi256ELi256ELb1ELb1ELb0ELb0ELb1ELb1EEEEEEEEEvNT_6ParamsE --------------------------
	.section	.nv.constant0._ZN7cutlass13device_kernelIN5flash19enable_sm80_to_sm89INS1_16FlashAttnFwdSm80INS1_25CollectiveMainloopFwdSm80ILi8ELi1ELb1EN4cute5tupleIJNS5_1CILi128EEENS7_ILi112EEES8_EEELi128ENS_6half_tEfNS_4arch4Sm80ELb0ELb0ELb0ELb1ELb0ELb0ELb1ELb1EEENS1_21CollectiveEpilogueFwdINS6_IJS8_S8_S9_EEENS6_IJNS7_ILi1EEESH_SH_EEESB_SD_Li256ELb1ELb1ELb1ELb0EEENS1_36VarlenDynamicPersistentTileSchedulerILi128ELi112ELi256ELi256ELb1ELb1ELb0ELb0ELb1ELb1EEEEEEEEEvNT_6ParamsE,"a",@progbits
	.sectionflags	@""
	.align	4
.nv.constant0._ZN7cutlass13device_kernelIN5flash19enable_sm80_to_sm89INS1_16FlashAttnFwdSm80INS1_25CollectiveMainloopFwdSm80ILi8ELi1ELb1EN4cute5tupleIJNS5_1CILi128EEENS7_ILi112EEES8_EEELi128ENS_6half_tEfNS_4arch4Sm80ELb0ELb0ELb0ELb1ELb0ELb0ELb1ELb1EEENS1_21CollectiveEpilogueFwdINS6_IJS8_S8_S9_EEENS6_IJNS7_ILi1EEESH_SH_EEESB_SD_Li256ELb1ELb1ELb1ELb0EEENS1_36VarlenDynamicPersistentTileSchedulerILi128ELi112ELi256ELi256ELb1ELb1ELb0ELb0ELb1ELb1EEEEEEEEEvNT_6ParamsE:
	.zero		1608


//--------------------- .nv.constant0._ZN7cutlass13device_kernelIN5flash19enable_sm80_to_sm89INS1_16FlashAttnFwdSm80INS1_25CollectiveMainloopFwdSm80ILi8ELi1ELb1EN4cute5tupleIJNS5_1CILi128EEENS7_ILi112EEES8_EEELi128ENS_6half_tEfNS_4arch4Sm80ELb0ELb0ELb0ELb1ELb0ELb1ELb1ELb1EEENS1_21CollectiveEpilogueFwdINS6_IJS8_S8_S9_EEENS6_IJNS7_ILi1EEESH_SH_EEESB_SD_Li256ELb1ELb1ELb1ELb0EEENS1_36VarlenDynamicPersistentTileSchedulerILi128ELi112ELi256ELi256ELb1ELb1ELb0ELb0ELb1ELb1EEEEEEEEEvNT_6ParamsE --------------------------
	.section	.nv.constant0._ZN7cutlass13device_kernelIN5flash19enable_sm80_to_sm89INS1_16FlashAttnFwdSm80INS1_25CollectiveMainloopFwdSm80ILi8ELi1ELb1EN4cute5tupleIJNS5_1CILi128EEENS7_ILi112EEES8_EEELi128ENS_6half_tEfNS_4arch4Sm80ELb0ELb0ELb0ELb1ELb0ELb1ELb1ELb1EEENS1_21CollectiveEpilogueFwdINS6_IJS8_S8_S9_EEENS6_IJNS7_ILi1EEESH_SH_EEESB_SD_Li256ELb1ELb1ELb1ELb0EEENS1_36VarlenDynamicPersistentTileSchedulerILi128ELi112ELi256ELi256ELb1ELb1ELb0ELb0ELb1ELb1EEEEEEEEEvNT_6ParamsE,"a",@progbits
	.sectionflags	@""
	.align	4
.nv.constant0._ZN7cutlass13device_kernelIN5flash19enable_sm80_to_sm89INS1_16FlashAttnFwdSm80INS1_25CollectiveMainloopFwdSm80ILi8ELi1ELb1EN4cute5tupleIJNS5_1CILi128EEENS7_ILi112EEES8_EEELi128ENS_6half_tEfNS_4arch4Sm80ELb0ELb0ELb0ELb1ELb0ELb1ELb1ELb1EEENS1_21CollectiveEpilogueFwdINS6_IJS8_S8_S9_EEENS6_IJNS7_ILi1EEESH_SH_EEESB_SD_Li256ELb1ELb1ELb1ELb0EEENS1_36VarlenDynamicPersistentTileSchedulerILi128ELi112ELi256ELi256ELb1ELb1ELb0ELb0ELb1ELb1EEEEEEEEEvNT_6ParamsE:
	.zero		1608


//--------------------- .nv.constant0._ZN7cutlass13device_kernelIN5flash19enable_sm80_to_sm89INS1_16FlashAttnFwdSm80INS1_25CollectiveMainloopFwdSm80ILi4ELi1ELb0EN4cute5tupleIJNS5_1CILi128EEENS7_ILi48EEES8_EEELi128ENS_6half_tEfNS_4arch4Sm80ELb0ELb1ELb0ELb0ELb0ELb0ELb1ELb1EEENS1_21CollectiveEpilogueFwdINS6_IJS8_S8_S9_EEENS6_IJNS7_ILi1EEESH_SH_EEESB_SD_Li128ELb0ELb1ELb1ELb0EEENS1_19SingleTileSchedulerILb0ELb1ELb1ELi128EEEEEEEEEvNT_6ParamsE --------------------------
	.section	.nv.constant0._ZN7cutlass13device_kernelIN5flash19enable_sm80_to_sm89INS1_16FlashAttnFwdSm80INS1_25CollectiveMainloopFwdSm80ILi4ELi1ELb0EN4cute5tupleIJNS5_1CILi128EEENS7_ILi48EEES8_EEELi128ENS_6half_tEfNS_4arch4Sm80ELb0ELb1ELb0ELb0ELb0ELb0ELb1ELb1EEENS1_21CollectiveEpilogueFwdINS6_IJS8_S8_S9_EEENS6_IJNS7_ILi1EEESH_SH_EEESB_SD_Li128ELb0ELb1ELb1ELb0EEENS1_19SingleTileSchedulerILb0ELb1ELb1ELi128EEEEEEEEEvNT_6ParamsE,"a",@progbits
	.sectionflags	@""
	.align	4
.nv.constant0._ZN7cutlass13device_kernelIN5flash19enable_sm80_to_sm89INS1_16FlashAttnFwdSm80INS1_25CollectiveMainloopFwdSm80ILi4ELi1ELb0EN4cute5tupleIJNS5_1CILi128EEENS7_ILi48EEES8_EEELi128ENS_6half_tEfNS_4arch4Sm80ELb0ELb1ELb0ELb0ELb0ELb0ELb1ELb1EEENS1_21CollectiveEpilogueFwdINS6_IJS8_S8_S9_EEENS6_IJNS7_ILi1EEESH_SH_EEESB_SD_Li128ELb0ELb1ELb1ELb0EEENS1_19SingleTileSchedulerILb0ELb1ELb1ELi128EEEEEEEEEvNT_6ParamsE:
	.zero		1576


//--------------------- .nv.constant0._ZN7cutlass13device_kernelIN5flash19enable_sm80_to_sm89INS1_16FlashAttnFwdSm80INS1_25CollectiveMainloopFwdSm80ILi8ELi1ELb1EN4cute5tupleIJNS5_1CILi128EEENS7_ILi96EEES8_EEELi128ENS_6half_tEfNS_4arch4Sm80ELb0ELb1ELb0ELb1ELb0ELb0ELb1ELb1EEENS1_21CollectiveEpilogueFwdINS6_IJS8_S8_S9_EEENS6_IJNS7_ILi1EEESH_SH_EEESB_SD_Li256ELb1ELb1ELb1ELb0EEENS1_36VarlenDynamicPersistentTileSchedulerILi128ELi96ELi256ELi256ELb1ELb1ELb0ELb1ELb0ELb1EEEEEEEEEvNT_6ParamsE --------------------------
	.section	.nv.constant0._ZN7cutlass13device_kernelIN5flash19enable_sm80_to_sm89INS1_16FlashAttnFwdSm80INS1_25CollectiveMainloopFwdSm80ILi8ELi1ELb1EN4cute5tupleIJNS5_1CILi128EEENS7_ILi96EEES8_EEELi128ENS_6half_tEfNS_4arch4Sm80ELb0ELb1ELb0ELb1ELb0ELb0ELb1ELb1EEENS1_21CollectiveEpilogueFwdINS6_IJS8_S8_S9_EEENS6_IJNS7_ILi1EEESH_SH_EEESB_SD_Li256ELb1ELb1ELb1ELb0EEENS1_36VarlenDynamicPersistentTileSchedulerILi128ELi96ELi256ELi256ELb1ELb1ELb0ELb1ELb0ELb1EEEEEEEEEvNT_6ParamsE,"a",@progbits
	.sectionflags	@""
	.align	4
.nv.constant0._ZN7cutlass13device_kernelIN5flash19enable_sm80_to_sm89INS1_16FlashAttnFwdSm80INS1_25CollectiveMainloopFwdSm80ILi8ELi1ELb1EN4cute5tupleIJNS5_1CILi128EEENS7_ILi96EEES8_EEELi128ENS_6half_tEfNS_4arch4Sm80ELb0ELb1ELb0ELb1ELb0ELb0ELb1ELb1EEENS1_21CollectiveEpilogueFwdINS6_IJS8_S8_S9_EEENS6_IJNS7_ILi1EEESH_SH_EEESB_SD_Li256ELb1ELb1ELb1ELb0EEENS1_36VarlenDynamicPersistentTileSchedulerILi128ELi96ELi256ELi256ELb1ELb1ELb0ELb1ELb0ELb1EEEEEEEEEvNT_6ParamsE:
	.zero		1608


//--------------------- .nv.constant0._ZN7cutlass13device_kernelIN5flash19enable_sm80_to_sm89INS1_16FlashAttnFwdSm80INS1_25CollectiveMainloopFwdSm80ILi8ELi1ELb1EN4cute5tupleIJNS5_1CILi128EEENS7_ILi96EEES8_EEELi128ENS_6half_tEfNS_4arch4Sm80ELb0ELb1ELb0ELb1ELb0ELb1ELb1ELb1EEENS1_21CollectiveEpilogueFwdINS6_IJS8_S8_S9_EEENS6_IJNS7_ILi1EEESH_SH_EEESB_SD_Li256ELb1ELb1ELb1ELb0EEENS1_36VarlenDynamicPersistentTileSchedulerILi128ELi96ELi256ELi256ELb1ELb1ELb0ELb1ELb0ELb1EEEEEEEEEvNT_6ParamsE --------------------------
	.section	.nv.constant0._ZN7cutlass13device_kernelIN5flash19enable_sm80_to_sm89INS1_16FlashAttnFwdSm80INS1_25CollectiveMainloopFwdSm80ILi8ELi1ELb1EN4cute5tupleIJNS5_1CILi128EEENS7_ILi96EEES8_EEELi128ENS_6half_tEfNS_4arch4Sm80ELb0ELb1ELb0ELb1ELb0ELb1ELb1ELb1EEENS1_21CollectiveEpilogueFwdINS6_IJS8_S8_S9_EEENS6_IJNS7_ILi1EEESH_SH_EEESB_SD_Li256ELb1ELb1ELb1ELb0EEENS1_36VarlenDynamicPersistentTileSchedulerILi128ELi96ELi256ELi256ELb1ELb1ELb0ELb1ELb0ELb1EEEEEEEEEvNT_6ParamsE,"a",@progbits
	.sectionflags	@""
	.align	4
.nv.constant0._ZN7cutlass13device_kernelIN5flash19enable_sm80_to_sm89INS1_16FlashAttnFwdSm80INS1_25CollectiveMainloopFwdSm80ILi8ELi1ELb1EN4cute5tupleIJNS5_1CILi128EEENS7_ILi96EEES8_EEELi128ENS_6half_tEfNS_4arch4Sm80ELb0ELb1ELb0ELb1ELb0ELb1ELb1ELb1EEENS1_21CollectiveEpilogueFwdINS6_IJS8_S8_S9_EEENS6_IJNS7_ILi1EEESH_SH_EEESB_SD_Li256ELb1ELb1ELb1ELb0EEENS1_36VarlenDynamicPersistentTileSchedulerILi128ELi96ELi256ELi256ELb1ELb1ELb0ELb1ELb0ELb1EEEEEEEEEvNT_6ParamsE:
	.zero		1608


//--------------------- .nv.constant0._ZN7cutlass13device_kernelIN5flash19enable_sm80_to_sm89INS1_16FlashAttnFwdSm80INS1_25CollectiveMainloopFwdSm80ILi4ELi1ELb0EN4cute5tupleIJNS5_1CILi128EEENS7_ILi64EEES8_EEELi128ENS_6half_tEfNS_4arch4Sm80ELb1ELb0ELb0ELb0ELb0ELb0ELb1ELb1EEENS1_21CollectiveEpilogueFwdINS6_IJS8_S8_S9_EEENS6_IJNS7_ILi1EEESH_SH_EEESB_SD_Li128ELb0ELb1ELb1ELb0EEENS1_30DynamicPersistentTileSchedulerILi128ELi128ELb1ELb1ELb0EEEEEEEEEvNT_6ParamsE --------------------------
	.section	.nv.constant0._ZN7cutlass13device_kernelIN5flash19enable_sm80_to_sm89INS1_16FlashAttnFwdSm80INS1_25CollectiveMainloopFwdSm80ILi4ELi1ELb0EN4cute5tupleIJNS5_1CILi128EEENS7_ILi64EEES8_EEELi128ENS_6half_tEfNS_4arch4Sm80ELb1ELb0ELb0ELb0ELb0ELb0ELb1ELb1EEENS1_21CollectiveEpilogueFwdINS6_IJS8_S8_S9_EEENS6_IJNS7_ILi1EEESH_SH_EEESB_SD_Li128ELb0ELb1ELb1ELb0EEENS1_30DynamicPersistentTileSchedulerILi128ELi128ELb1ELb1ELb0EEEEEEEEEvNT_6ParamsE,"a",@progbits
	.sectionflags	@""
	.align	4
.nv.constant0._ZN7cutlass13device_kernelIN5flash19enable_sm80_to_sm89INS1_16FlashAttnFwdSm80INS1_25CollectiveMainloopFwdSm80ILi4ELi1ELb0EN4cute5tupleIJNS5_1CILi128EEENS7_ILi64EEES8_EEELi128ENS_6half_tEfNS_4arch4Sm80ELb1ELb0ELb0ELb0ELb0ELb0ELb1ELb1EEENS1_21CollectiveEpilogueFwdINS6_IJS8_S8_S9_EEENS6_IJNS7_ILi1EEESH_SH_EEESB_SD_Li128ELb0ELb1ELb1ELb0EEENS1_30DynamicPersistentTileSchedulerILi128ELi128ELb1ELb1ELb0EEEEEEEEEvNT_6ParamsE:
	.zero		1592


//--------------------- .nv.constant0._ZN7cutlass13device_kernelIN5flash19enable_sm80_to_sm89INS1_16FlashAttnFwdSm80INS1_25CollectiveMainloopFwdSm80ILi8ELi1ELb1EN4cute5tupleIJNS5_1CILi128EEENS7_ILi112EEES8_EEELi128ENS_6half_tEfNS_4arch4Sm80ELb1ELb0ELb0ELb1ELb0ELb0ELb1ELb1EEENS1_21CollectiveEpilogueFwdINS6_IJS8_S8_S9_EEENS6_IJNS7_ILi1EEESH_SH_EEESB_SD_Li256ELb1ELb1ELb1ELb0EEENS1_36VarlenDynamicPersistentTileSchedulerILi128ELi112ELi256ELi256ELb1ELb1ELb0ELb1ELb1ELb1EEEEEEEEEvNT_6ParamsE --------------------------
	.section	.nv.constant0._ZN7cutlass13device_kernelIN5flash19enable_sm80_to_sm89INS1_16FlashAttnFwdSm80INS1_25CollectiveMainloopFwdSm80ILi8ELi1ELb1EN4cute5tupleIJNS5_1CILi128EEENS7_ILi112EEES8_EEELi128ENS_6half_tEfNS_4arch4Sm80ELb1ELb0ELb0ELb1ELb0ELb0ELb1ELb1EEENS1_21CollectiveEpilogueFwdINS6_IJS8_S8_S9_EEENS6_IJNS7_ILi1EEESH_SH_EEESB_SD_Li256ELb1ELb1ELb1ELb0EEENS1_36VarlenDynamicPersistentTileSchedulerILi128ELi112ELi256ELi256ELb1ELb1ELb0ELb1ELb1ELb1EEEEEEEEEvNT_6ParamsE,"a",@progbits
	.sectionflags	@""
	.align	4
.nv.constant0._ZN7cutlass13device_kernelIN5flash19enable_sm80_to_sm89INS1_16FlashAttnFwdSm80INS1_25CollectiveMainloopFwdSm80ILi8ELi1ELb1EN4cute5tupleIJNS5_1CILi128EEENS7_ILi112EEES8_EEELi128ENS_6half_tEfNS_4arch4Sm80ELb1ELb0ELb0ELb1ELb0ELb0ELb1ELb1EEENS1_21CollectiveEpilogueFwdINS6_IJS8_S8_S9_EEENS6_IJNS7_ILi1EEESH_SH_EEESB_SD_Li256ELb1ELb1ELb1ELb0EEENS1_36VarlenDynamicPersistentTileSchedulerILi128ELi112ELi256ELi256ELb1ELb1ELb0ELb1ELb1ELb1EEEEEEEEEvNT_6ParamsE:
	.zero		1608


//--------------------- .nv.constant0._ZN7cutlass13device_kernelIN5flash19enable_sm80_to_sm89INS1_16FlashAttnFwdSm80INS1_25CollectiveMainloopFwdSm80ILi8ELi1ELb1EN4cute5tupleIJNS5_1CILi128EEENS7_ILi112EEES8_EEELi128ENS_6half_tEfNS_4arch4Sm80ELb1ELb0ELb0ELb1ELb0ELb1ELb1ELb1EEENS1_21CollectiveEpilogueFwdINS6_IJS8_S8_S9_EEENS6_IJNS7_ILi1EEESH_SH_EEESB_SD_Li256ELb1ELb1ELb1ELb0EEENS1_36VarlenDynamicPersistentTileSchedulerILi128ELi112ELi256ELi256ELb1ELb1ELb0ELb1ELb1ELb1EEEEEEEEEvNT_6ParamsE --------------------------
	.section	.nv.constant0._ZN7cutlass13device_kernelIN5flash19enable_sm80_to_sm89INS1_16FlashAttnFwdSm80INS1_25CollectiveMainloopFwdSm80ILi8ELi1ELb1EN4cute5tupleIJNS5_1CILi128EEENS7_ILi112EEES8_EEELi128ENS_6half_tEfNS_4arch4Sm80ELb1ELb0ELb0ELb1ELb0ELb1ELb1ELb1EEENS1_21CollectiveEpilogueFwdINS6_IJS8_S8_S9_EEENS6_IJNS7_ILi1EEESH_SH_EEESB_SD_Li256ELb1ELb1ELb1ELb0EEENS1_36VarlenDynamicPersistentTileSchedulerILi128ELi112ELi256ELi256ELb1ELb1ELb0ELb1ELb1ELb1EEEEEEEEEvNT_6ParamsE,"a",@progbits
	.sectionflags	@""
	.align	4
.nv.constant0._ZN7cutlass13device_kernelIN5flash19enable_sm80_to_sm89INS1_16FlashAttnFwdSm80INS1_25CollectiveMainloopFwdSm80ILi8ELi1ELb1EN4cute5tupleIJNS5_1CILi128EEENS7_ILi112EEES8_EEELi128ENS_6half_tEfNS_4arch4Sm80ELb1ELb0ELb0ELb1ELb0ELb1ELb1ELb1EEENS1_21CollectiveEpilogueFwdINS6_IJS8_S8_S9_EEENS6_IJNS7_ILi1EEESH_SH_EEESB_SD_Li256ELb1ELb1ELb1ELb0EEENS1_36VarlenDynamicPersistentTileSchedulerILi128ELi112ELi256ELi256ELb1ELb1ELb0ELb1ELb1ELb1EEEEEEEEEvNT_6ParamsE:
	.zero		1608


//--------------------- SYMBOLS --------------------------

	.type		.nv.reservedSmem.offset0,@object
	.size		.nv.reservedSmem.offset0,0x4
